	.target	sm_100a

	.elftype	@"ET_EXEC"


//--------------------- .note.nv.tkinfo           --------------------------
	.section	.note.nv.tkinfo,"",@"SHT_NOTE"
	.sectionflags	@"SHF_NOTE_NV_TKINFO"
	.tkinfo
        /*0018*/ 	.word	0x00000002
        /*0030*/ 	.string	""
        /*0030*/ 	.string	"ptxas"
        /*0030*/ 	.string	"Cuda compilation tools, release 13.0, V13.0.88"
        /*0030*/ 	.string	"Build cuda_13.0.r13.0/compiler.36424714_0"
        /*0030*/ 	.string	"-arch sm_100a -m 64 "



//--------------------- .note.nv.cuinfo           --------------------------
	.section	.note.nv.cuinfo,"",@"SHT_NOTE"
	.sectionflags	@"SHF_NOTE_NV_CUINFO"
        /*0018*/ 	.short	0x0002
        /*001a*/ 	.short	0x0064
        /*001c*/ 	.short	0x0082
	.zero		2


//--------------------- .nv.info                  --------------------------
	.section	.nv.info,"",@"SHT_CUDA_INFO"
	.align	4


	//----- nvinfo : EIATTR_REGCOUNT
	.align		4
        /*0000*/ 	.byte	0x04, 0x2f
        /*0002*/ 	.short	(.L_19 - .L_18)
	.align		4
.L_18:
        /*0004*/ 	.word	index@(_ZN7cutlass13device_kernelINS_4gemm6kernel13GemmUniversalIN4cute5tupleIJiiiiEEENS1_10collective13CollectiveMmaINS1_35MainloopSm100TmaUmmaWarpSpecializedILi26ELi2ELi4ENS5_IJNS4_1CILi2EEENSA_ILi1EEESC_EEEEENS5_IJNSA_ILi128EEESF_NSA_ILi32EEEEEENS_6half_tENS5_IJlSC_lEEESI_SJ_NS4_8TiledMMAINS4_8MMA_AtomIJNS4_26SM100_MMA_F16BF16_2x1SM_SSISI_SI_fLi128ELi128ELNS4_4UMMA5MajorE0ELSO_0ELNSN_7ScaleInE0ELSP_0EEEEEENS4_6LayoutINS5_IJSC_SC_SC_EEENS5_IJNSA_ILi0EEESU_SU_EEEEENS5_IJNS4_10UnderscoreESX_SX_EEEEENS4_18SM100_TMA_2SM_LOADENS4_14ComposedLayoutINS4_7SwizzleILi2ELi4ELi3EEENS4_18smem_ptr_flag_bitsILi16EEENSS_INS5_IJNSA_ILi8EEESG_EEENS5_IJSG_SC_EEEEEEEvNS4_8identityES10_S1A_vS1B_EENS_8epilogue10collective18CollectiveEpilogueINS1D_23Sm100TmaWarpSpecializedILi4ELi2ELi16ELb1ELb0EEEJNS5_IJNSA_ILi64EEESF_SG_EEENS5_IJNSS_IS1I_SC_EENSS_INS5_IJNSA_ILi16EEESB_EEENS5_IJSC_S1I_EEEEEEEESI_SJ_SI_SJ_NS1D_6fusion15FusionCallbacksIS1H_NS1Q_17LinearCombinationISI_fSI_fLNS_15FloatRoundStyleE2EEES1J_S1P_JEEENS4_5SM1004TMEM4LOAD26SM100_TMEM_LOAD_32dp32b16xENS4_13SM90_TMA_LOADENS11_INS12_ILi1ELi4ELi3EEES15_NSS_INS5_IJS16_S1L_EEENS5_IJS1L_SC_EEEEEEENS4_39AutoVectorizingCopyWithAssumedAlignmentILi128EEENS4_14SM90_TMA_STOREES25_S27_S27_EEEvvEEEEvNT_6ParamsE)
        /*0008*/ 	.word	0x0000005b


	//----- nvinfo : EIATTR_FRAME_SIZE
	.align		4
.L_19:
        /*000c*/ 	.byte	0x04, 0x11
        /*000e*/ 	.short	(.L_21 - .L_20)
	.align		4
.L_20:
        /*0010*/ 	.word	index@($__internal_2_$__cuda_sm10x_tcgen05_guardrail_trap_unallocated_columns_being_dealloced)
        /*0014*/ 	.word	0x00000000


	//----- nvinfo : EIATTR_FRAME_SIZE
	.align		4
.L_21:
        /*0018*/ 	.byte	0x04, 0x11
        /*001a*/ 	.short	(.L_23 - .L_22)
	.align		4
.L_22:
        /*001c*/ 	.word	index@($__internal_1_$__cuda_sm10x_tcgen05_guardrail_trap_phase_invalid_during_alloc)
        /*0020*/ 	.word	0x00000000


	//----- nvinfo : EIATTR_FRAME_SIZE
	.align		4
.L_23:
        /*0024*/ 	.byte	0x04, 0x11
        /*0026*/ 	.short	(.L_25 - .L_24)
	.align		4
.L_24:
        /*0028*/ 	.word	index@($__internal_0_$__cuda_sm10x_tcgen05_guardrail_trap_col_being_dealloced_not_returned_by_alloc)
        /*002c*/ 	.word	0x00000000


	//----- nvinfo : EIATTR_FRAME_SIZE
	.align		4
.L_25:
        /*0030*/ 	.byte	0x04, 0x11
        /*0032*/ 	.short	(.L_27 - .L_26)
	.align		4
.L_26:
        /*0034*/ 	.word	index@(_ZN7cutlass13device_kernelINS_4gemm6kernel13GemmUniversalIN4cute5tupleIJiiiiEEENS1_10collective13CollectiveMmaINS1_35MainloopSm100TmaUmmaWarpSpecializedILi26ELi2ELi4ENS5_IJNS4_1CILi2EEENSA_ILi1EEESC_EEEEENS5_IJNSA_ILi128EEESF_NSA_ILi32EEEEEENS_6half_tENS5_IJlSC_lEEESI_SJ_NS4_8TiledMMAINS4_8MMA_AtomIJNS4_26SM100_MMA_F16BF16_2x1SM_SSISI_SI_fLi128ELi128ELNS4_4UMMA5MajorE0ELSO_0ELNSN_7ScaleInE0ELSP_0EEEEEENS4_6LayoutINS5_IJSC_SC_SC_EEENS5_IJNSA_ILi0EEESU_SU_EEEEENS5_IJNS4_10UnderscoreESX_SX_EEEEENS4_18SM100_TMA_2SM_LOADENS4_14ComposedLayoutINS4_7SwizzleILi2ELi4ELi3EEENS4_18smem_ptr_flag_bitsILi16EEENSS_INS5_IJNSA_ILi8EEESG_EEENS5_IJSG_SC_EEEEEEEvNS4_8identityES10_S1A_vS1B_EENS_8epilogue10collective18CollectiveEpilogueINS1D_23Sm100TmaWarpSpecializedILi4ELi2ELi16ELb1ELb0EEEJNS5_IJNSA_ILi64EEESF_SG_EEENS5_IJNSS_IS1I_SC_EENSS_INS5_IJNSA_ILi16EEESB_EEENS5_IJSC_S1I_EEEEEEEESI_SJ_SI_SJ_NS1D_6fusion15FusionCallbacksIS1H_NS1Q_17LinearCombinationISI_fSI_fLNS_15FloatRoundStyleE2EEES1J_S1P_JEEENS4_5SM1004TMEM4LOAD26SM100_TMEM_LOAD_32dp32b16xENS4_13SM90_TMA_LOADENS11_INS12_ILi1ELi4ELi3EEES15_NSS_INS5_IJS16_S1L_EEENS5_IJS1L_SC_EEEEEEENS4_39AutoVectorizingCopyWithAssumedAlignmentILi128EEENS4_14SM90_TMA_STOREES25_S27_S27_EEEvvEEEEvNT_6ParamsE)
        /*0038*/ 	.word	0x00000000


	//----- nvinfo : EIATTR_MIN_STACK_SIZE
	.align		4
.L_27:
        /*003c*/ 	.byte	0x04, 0x12
        /*003e*/ 	.short	(.L_29 - .L_28)
	.align		4
.L_28:
        /*0040*/ 	.word	index@(_ZN7cutlass13device_kernelINS_4gemm6kernel13GemmUniversalIN4cute5tupleIJiiiiEEENS1_10collective13CollectiveMmaINS1_35MainloopSm100TmaUmmaWarpSpecializedILi26ELi2ELi4ENS5_IJNS4_1CILi2EEENSA_ILi1EEESC_EEEEENS5_IJNSA_ILi128EEESF_NSA_ILi32EEEEEENS_6half_tENS5_IJlSC_lEEESI_SJ_NS4_8TiledMMAINS4_8MMA_AtomIJNS4_26SM100_MMA_F16BF16_2x1SM_SSISI_SI_fLi128ELi128ELNS4_4UMMA5MajorE0ELSO_0ELNSN_7ScaleInE0ELSP_0EEEEEENS4_6LayoutINS5_IJSC_SC_SC_EEENS5_IJNSA_ILi0EEESU_SU_EEEEENS5_IJNS4_10UnderscoreESX_SX_EEEEENS4_18SM100_TMA_2SM_LOADENS4_14ComposedLayoutINS4_7SwizzleILi2ELi4ELi3EEENS4_18smem_ptr_flag_bitsILi16EEENSS_INS5_IJNSA_ILi8EEESG_EEENS5_IJSG_SC_EEEEEEEvNS4_8identityES10_S1A_vS1B_EENS_8epilogue10collective18CollectiveEpilogueINS1D_23Sm100TmaWarpSpecializedILi4ELi2ELi16ELb1ELb0EEEJNS5_IJNSA_ILi64EEESF_SG_EEENS5_IJNSS_IS1I_SC_EENSS_INS5_IJNSA_ILi16EEESB_EEENS5_IJSC_S1I_EEEEEEEESI_SJ_SI_SJ_NS1D_6fusion15FusionCallbacksIS1H_NS1Q_17LinearCombinationISI_fSI_fLNS_15FloatRoundStyleE2EEES1J_S1P_JEEENS4_5SM1004TMEM4LOAD26SM100_TMEM_LOAD_32dp32b16xENS4_13SM90_TMA_LOADENS11_INS12_ILi1ELi4ELi3EEES15_NSS_INS5_IJS16_S1L_EEENS5_IJS1L_SC_EEEEEEENS4_39AutoVectorizingCopyWithAssumedAlignmentILi128EEENS4_14SM90_TMA_STOREES25_S27_S27_EEEvvEEEEvNT_6ParamsE)
        /*0044*/ 	.word	0x00000000
.L_29:


//--------------------- .nv.compat                --------------------------
	.section	.nv.compat,"",@"SHT_CUDA_COMPAT_INFO"
	.align	4
        /*0000*/ 	.byte	0x02, 0x09, 0x01, 0x00, 0x02, 0x02, 0x02, 0x00, 0x02, 0x05, 0x05, 0x00, 0x03, 0x07, 0x01, 0x01
        /*0010*/ 	.byte	0x02, 0x03, 0x01, 0x00, 0x02, 0x06, 0x01, 0x00, 0x04, 0x0b, 0x08, 0x00, 0x09, 0x00, 0x00, 0x00
        /*0020*/ 	.byte	0x00, 0x00, 0x00, 0x00


//--------------------- .nv.info._ZN7cutlass13device_kernelINS_4gemm6kernel13GemmUniversalIN4cute5tupleIJiiiiEEENS1_10collective13CollectiveMmaINS1_35MainloopSm100TmaUmmaWarpSpecializedILi26ELi2ELi4ENS5_IJNS4_1CILi2EEENSA_ILi1EEESC_EEEEENS5_IJNSA_ILi128EEESF_NSA_ILi32EEEEEENS_6half_tENS5_IJlSC_lEEESI_SJ_NS4_8TiledMMAINS4_8MMA_AtomIJNS4_26SM100_MMA_F16BF16_2x1SM_SSISI_SI_fLi128ELi128ELNS4_4UMMA5MajorE0ELSO_0ELNSN_7ScaleInE0ELSP_0EEEEEENS4_6LayoutINS5_IJSC_SC_SC_EEENS5_IJNSA_ILi0EEESU_SU_EEEEENS5_IJNS4_10UnderscoreESX_SX_EEEEENS4_18SM100_TMA_2SM_LOADENS4_14ComposedLayoutINS4_7SwizzleILi2ELi4ELi3EEENS4_18smem_ptr_flag_bitsILi16EEENSS_INS5_IJNSA_ILi8EEESG_EEENS5_IJSG_SC_EEEEEEEvNS4_8identityES10_S1A_vS1B_EENS_8epilogue10collective18CollectiveEpilogueINS1D_23Sm100TmaWarpSpecializedILi4ELi2ELi16ELb1ELb0EEEJNS5_IJNSA_ILi64EEESF_SG_EEENS5_IJNSS_IS1I_SC_EENSS_INS5_IJNSA_ILi16EEESB_EEENS5_IJSC_S1I_EEEEEEEESI_SJ_SI_SJ_NS1D_6fusion15FusionCallbacksIS1H_NS1Q_17LinearCombinationISI_fSI_fLNS_15FloatRoundStyleE2EEES1J_S1P_JEEENS4_5SM1004TMEM4LOAD26SM100_TMEM_LOAD_32dp32b16xENS4_13SM90_TMA_LOADENS11_INS12_ILi1ELi4ELi3EEES15_NSS_INS5_IJS16_S1L_EEENS5_IJS1L_SC_EEEEEEENS4_39AutoVectorizingCopyWithAssumedAlignmentILi128EEENS4_14SM90_TMA_STOREES25_S27_S27_EEEvvEEEEvNT_6ParamsE --------------------------
	.section	.nv.info._ZN7cutlass13device_kernelINS_4gemm6kernel13GemmUniversalIN4cute5tupleIJiiiiEEENS1_10collective13CollectiveMmaINS1_35MainloopSm100TmaUmmaWarpSpecializedILi26ELi2ELi4ENS5_IJNS4_1CILi2EEENSA_ILi1EEESC_EEEEENS5_IJNSA_ILi128EEESF_NSA_ILi32EEEEEENS_6half_tENS5_IJlSC_lEEESI_SJ_NS4_8TiledMMAINS4_8MMA_AtomIJNS4_26SM100_MMA_F16BF16_2x1SM_SSISI_SI_fLi128ELi128ELNS4_4UMMA5MajorE0ELSO_0ELNSN_7ScaleInE0ELSP_0EEEEEENS4_6LayoutINS5_IJSC_SC_SC_EEENS5_IJNSA_ILi0EEESU_SU_EEEEENS5_IJNS4_10UnderscoreESX_SX_EEEEENS4_18SM100_TMA_2SM_LOADENS4_14ComposedLayoutINS4_7SwizzleILi2ELi4ELi3EEENS4_18smem_ptr_flag_bitsILi16EEENSS_INS5_IJNSA_ILi8EEESG_EEENS5_IJSG_SC_EEEEEEEvNS4_8identityES10_S1A_vS1B_EENS_8epilogue10collective18CollectiveEpilogueINS1D_23Sm100TmaWarpSpecializedILi4ELi2ELi16ELb1ELb0EEEJNS5_IJNSA_ILi64EEESF_SG_EEENS5_IJNSS_IS1I_SC_EENSS_INS5_IJNSA_ILi16EEESB_EEENS5_IJSC_S1I_EEEEEEEESI_SJ_SI_SJ_NS1D_6fusion15FusionCallbacksIS1H_NS1Q_17LinearCombinationISI_fSI_fLNS_15FloatRoundStyleE2EEES1J_S1P_JEEENS4_5SM1004TMEM4LOAD26SM100_TMEM_LOAD_32dp32b16xENS4_13SM90_TMA_LOADENS11_INS12_ILi1ELi4ELi3EEES15_NSS_INS5_IJS16_S1L_EEENS5_IJS1L_SC_EEEEEEENS4_39AutoVectorizingCopyWithAssumedAlignmentILi128EEENS4_14SM90_TMA_STOREES25_S27_S27_EEEvvEEEEvNT_6ParamsE,"",@"SHT_CUDA_INFO"
	.sectionflags	@""
	.align	4


	//----- nvinfo : EIATTR_CUDA_API_VERSION
	.align		4
        /*0000*/ 	.byte	0x04, 0x37
        /*0002*/ 	.short	(.L_31 - .L_30)
.L_30:
        /*0004*/ 	.word	0x00000082


	//----- nvinfo : EIATTR_KPARAM_INFO
	.align		4
.L_31:
        /*0008*/ 	.byte	0x04, 0x17
        /*000a*/ 	.short	(.L_33 - .L_32)
.L_32:
        /*000c*/ 	.word	0x00000000
        /*0010*/ 	.short	0x0000
        /*0012*/ 	.short	0x0000
        /*0014*/ 	.byte	0x00, 0xf0, 0x01, 0x20


	//----- nvinfo : EIATTR_AT_ENTRY_FRAGMENTS
	.align		4
.L_33:
        /*0018*/ 	.byte	0x04, 0x4f
        /*001a*/ 	.short	(.L_35 - .L_34)


	//   ....[0]....
.L_34:
        /*001c*/ 	.word	0x00000007


	//----- nvinfo : EIATTR_RESERVED_SMEM_USED
	.align		4
.L_35:
        /*0020*/ 	.byte	0x01, 0x41
	.zero		2


	//----- nvinfo : EIATTR_SPARSE_MMA_MASK
	.align		4
        /*0024*/ 	.byte	0x03, 0x50
        /*0026*/ 	.short	0x0000


	//----- nvinfo : EIATTR_TCGEN05_2CTA_USED
	.align		4
        /*0028*/ 	.byte	0x01, 0x52
	.zero		2


	//----- nvinfo : EIATTR_MAXREG_COUNT
	.align		4
        /*002c*/ 	.byte	0x03, 0x1b
        /*002e*/ 	.short	0x00ff


	//----- nvinfo : EIATTR_NUM_BARRIERS
	.align		4
        /*0030*/ 	.byte	0x02, 0x4c
        /*0032*/ 	.byte	0x07
	.zero		1


	//----- nvinfo : EIATTR_EXTERNS
	.align		4
        /*0034*/ 	.byte	0x04, 0x0f
        /*0036*/ 	.short	(.L_37 - .L_36)


	//   ....[0]....
	.align		4
.L_36:
        /*0038*/ 	.word	index@(__assertfail)


	//----- nvinfo : EIATTR_MERCURY_ISA_VERSION
	.align		4
.L_37:
        /*003c*/ 	.byte	0x03, 0x5f
        /*003e*/ 	.short	0x0101


	//----- nvinfo : EIATTR_INT_WARP_WIDE_INSTR_OFFSETS
	.align		4
        /*0040*/ 	.byte	0x04, 0x31
        /*0042*/ 	.short	(.L_39 - .L_38)


	//   ....[0]....
.L_38:
        /*0044*/ 	.word	0x00001000


	//   ....[1]....
        /*0048*/ 	.word	0x000010a0


	//   ....[2]....
        /*004c*/ 	.word	0x000023d0


	//   ....[3]....
        /*0050*/ 	.word	0x00004e30


	//   ....[4]....
        /*0054*/ 	.word	0x00004e50


	//   ....[5]....
        /*0058*/ 	.word	0x00004e80


	//   ....[6]....
        /*005c*/ 	.word	0x000057c0


	//   ....[7]....
        /*0060*/ 	.word	0x000057e0


	//   ....[8]....
        /*0064*/ 	.word	0x000058d0


	//   ....[9]....
        /*0068*/ 	.word	0x00005990


	//   ....[10]....
        /*006c*/ 	.word	0x000059b0


	//   ....[11]....
        /*0070*/ 	.word	0x00005aa0


	//   ....[12]....
        /*0074*/ 	.word	0x00005b70


	//   ....[13]....
        /*0078*/ 	.word	0x00005b90


	//   ....[14]....
        /*007c*/ 	.word	0x00005cc0


	//   ....[15]....
        /*0080*/ 	.word	0x00005e40


	//   ....[16]....
        /*0084*/ 	.word	0x00005e50


	//   ....[17]....
        /*0088*/ 	.word	0x00005fe0


	//----- nvinfo : EIATTR_COOP_GROUP_MASK_REGIDS
	.align		4
.L_39:
        /*008c*/ 	.byte	0x04, 0x29
        /*008e*/ 	.short	(.L_41 - .L_40)


	//   ....[0]....
.L_40:
        /*0090*/ 	.word	0xffffffff


	//   ....[1]....
        /*0094*/ 	.word	0xffffffff


	//   ....[2]....
        /*0098*/ 	.word	0xffffffff


	//   ....[3]....
        /*009c*/ 	.word	0xffffffff


	//   ....[4]....
        /*00a0*/ 	.word	0xffffffff


	//   ....[5]....
        /*00a4*/ 	.word	0xffffffff


	//   ....[6]....
        /*00a8*/ 	.word	0xffffffff


	//   ....[7]....
        /*00ac*/ 	.word	0xffffffff


	//   ....[8]....
        /*00b0*/ 	.word	0xffffffff


	//   ....[9]....
        /*00b4*/ 	.word	0xffffffff


	//   ....[10]....
        /*00b8*/ 	.word	0xffffffff


	//   ....[11]....
        /*00bc*/ 	.word	0xffffffff


	//   ....[12]....
        /*00c0*/ 	.word	0xffffffff


	//   ....[13]....
        /*00c4*/ 	.word	0xffffffff


	//----- nvinfo : EIATTR_COOP_GROUP_INSTR_OFFSETS
	.align		4
.L_41:
        /*00c8*/ 	.byte	0x04, 0x28
        /*00ca*/ 	.short	(.L_43 - .L_42)


	//   ....[0]....
.L_42:
        /*00cc*/ 	.word	0x000000c0


	//   ....[1]....
        /*00d0*/ 	.word	0x00000500


	//   ....[2]....
        /*00d4*/ 	.word	0x00000970


	//   ....[3]....
        /*00d8*/ 	.word	0x00000b00


	//   ....[4]....
        /*00dc*/ 	.word	0x00000bf0


	//   ....[5]....
        /*00e0*/ 	.word	0x00000d50


	//   ....[6]....
        /*00e4*/ 	.word	0x00000ee0


	//   ....[7]....
        /*00e8*/ 	.word	0x00001120


	//   ....[8]....
        /*00ec*/ 	.word	0x000022b0


	//   ....[9]....
        /*00f0*/ 	.word	0x00003cf0


	//   ....[10]....
        /*00f4*/ 	.word	0x000041c0


	//   ....[11]....
        /*00f8*/ 	.word	0x000041f0


	//   ....[12]....
        /*00fc*/ 	.word	0x00004d30


	//   ....[13]....
        /*0100*/ 	.word	0x00004f40


	//----- nvinfo : EIATTR_VRC_CTA_INIT_COUNT
	.align		4
.L_43:
        /*0104*/ 	.byte	0x02, 0x4a
        /*0106*/ 	.byte	0x80
	.zero		1


	//----- nvinfo : EIATTR_SYSCALL_OFFSETS
	.align		4
        /*0108*/ 	.byte	0x04, 0x46
        /*010a*/ 	.short	(.L_45 - .L_44)


	//   ....[0]....
.L_44:
        /*010c*/ 	.word	0x00006aa0


	//   ....[1]....
        /*0110*/ 	.word	0x00006b90


	//   ....[2]....
        /*0114*/ 	.word	0x000072d0


	//   ....[3]....
        /*0118*/ 	.word	0x00007bf0


	//   ....[4]....
        /*011c*/ 	.word	0x000084b0


	//   ....[5]....
        /*0120*/ 	.word	0x00008d70


	//----- nvinfo : EIATTR_MBARRIER_INSTR_OFFSETS
	.align		4
.L_45:
        /*0124*/ 	.byte	0x04, 0x39
        /*0126*/ 	.short	(.L_47 - .L_46)


	//   ....[0]....
.L_46:
        /*0128*/ 	.word	0x00000610
        /*012c*/ 	.word	0x000000ff
        /*0130*/ 	.word	0x00000000
        /*0134*/ 	.short	0x0100
        /*0136*/ 	.byte	0x08
	.zero		1


	//   ....[1]....
        /*0138*/ 	.word	0x00000620
        /*013c*/ 	.word	0x000000ff
        /*0140*/ 	.word	0x000000d0
        /*0144*/ 	.short	0x0100
        /*0146*/ 	.byte	0x08
	.zero		1


	//   ....[2]....
        /*0148*/ 	.word	0x00000630
        /*014c*/ 	.word	0x000000ff
        /*0150*/ 	.word	0x00000008
        /*0154*/ 	.short	0x0100
        /*0156*/ 	.byte	0x08
	.zero		1


	//   ....[3]....
        /*0158*/ 	.word	0x00000640
        /*015c*/ 	.word	0x000000ff
        /*0160*/ 	.word	0x000000d8
        /*0164*/ 	.short	0x0100
        /*0166*/ 	.byte	0x08
	.zero		1


	//   ....[4]....
        /*0168*/ 	.word	0x00000650
        /*016c*/ 	.word	0x000000ff
        /*0170*/ 	.word	0x00000010
        /*0174*/ 	.short	0x0100
        /*0176*/ 	.byte	0x08
	.zero		1


	//   ....[5]....
        /*0178*/ 	.word	0x00000660
        /*017c*/ 	.word	0x000000ff
        /*0180*/ 	.word	0x000000e0
        /*0184*/ 	.short	0x0100
        /*0186*/ 	.byte	0x08
	.zero		1


	//   ....[6]....
        /*0188*/ 	.word	0x00000670
        /*018c*/ 	.word	0x000000ff
        /*0190*/ 	.word	0x00000018
        /*0194*/ 	.short	0x0100
        /*0196*/ 	.byte	0x08
	.zero		1


	//   ....[7]....
        /*0198*/ 	.word	0x00000680
        /*019c*/ 	.word	0x000000ff
        /*01a0*/ 	.word	0x000000e8
        /*01a4*/ 	.short	0x0100
        /*01a6*/ 	.byte	0x08
	.zero		1


	//   ....[8]....
        /*01a8*/ 	.word	0x00000690
        /*01ac*/ 	.word	0x000000ff
        /*01b0*/ 	.word	0x00000020
        /*01b4*/ 	.short	0x0100
        /*01b6*/ 	.byte	0x08
	.zero		1


	//   ....[9]....
        /*01b8*/ 	.word	0x000006a0
        /*01bc*/ 	.word	0x000000ff
        /*01c0*/ 	.word	0x000000f0
        /*01c4*/ 	.short	0x0100
        /*01c6*/ 	.byte	0x08
	.zero		1


	//   ....[10]....
        /*01c8*/ 	.word	0x000006b0
        /*01cc*/ 	.word	0x000000ff
        /*01d0*/ 	.word	0x00000028
        /*01d4*/ 	.short	0x0100
        /*01d6*/ 	.byte	0x08
	.zero		1


	//   ....[11]....
        /*01d8*/ 	.word	0x000006c0
        /*01dc*/ 	.word	0x000000ff
        /*01e0*/ 	.word	0x000000f8
        /*01e4*/ 	.short	0x0100
        /*01e6*/ 	.byte	0x08
	.zero		1


	//   ....[12]....
        /*01e8*/ 	.word	0x000006d0
        /*01ec*/ 	.word	0x000000ff
        /*01f0*/ 	.word	0x00000030
        /*01f4*/ 	.short	0x0100
        /*01f6*/ 	.byte	0x08
	.zero		1


	//   ....[13]....
        /*01f8*/ 	.word	0x000006e0
        /*01fc*/ 	.word	0x000000ff
        /*0200*/ 	.word	0x00000100
        /*0204*/ 	.short	0x0100
        /*0206*/ 	.byte	0x08
	.zero		1


	//   ....[14]....
        /*0208*/ 	.word	0x000006f0
        /*020c*/ 	.word	0x000000ff
        /*0210*/ 	.word	0x00000038
        /*0214*/ 	.short	0x0100
        /*0216*/ 	.byte	0x08
	.zero		1


	//   ....[15]....
        /*0218*/ 	.word	0x00000700
        /*021c*/ 	.word	0x000000ff
        /*0220*/ 	.word	0x00000108
        /*0224*/ 	.short	0x0100
        /*0226*/ 	.byte	0x08
	.zero		1


	//   ....[16]....
        /*0228*/ 	.word	0x00000710
        /*022c*/ 	.word	0x000000ff
        /*0230*/ 	.word	0x00000040
        /*0234*/ 	.short	0x0100
        /*0236*/ 	.byte	0x08
	.zero		1


	//   ....[17]....
        /*0238*/ 	.word	0x00000720
        /*023c*/ 	.word	0x000000ff
        /*0240*/ 	.word	0x00000110
        /*0244*/ 	.short	0x0100
        /*0246*/ 	.byte	0x08
	.zero		1


	//   ....[18]....
        /*0248*/ 	.word	0x00000730
        /*024c*/ 	.word	0x000000ff
        /*0250*/ 	.word	0x00000048
        /*0254*/ 	.short	0x0100
        /*0256*/ 	.byte	0x08
	.zero		1


	//   ....[19]....
        /*0258*/ 	.word	0x00000740
        /*025c*/ 	.word	0x000000ff
        /*0260*/ 	.word	0x00000118
        /*0264*/ 	.short	0x0100
        /*0266*/ 	.byte	0x08
	.zero		1


	//   ....[20]....
        /*0268*/ 	.word	0x00000750
        /*026c*/ 	.word	0x000000ff
        /*0270*/ 	.word	0x00000050
        /*0274*/ 	.short	0x0100
        /*0276*/ 	.byte	0x08
	.zero		1


	//   ....[21]....
        /*0278*/ 	.word	0x00000760
        /*027c*/ 	.word	0x000000ff
        /*0280*/ 	.word	0x00000120
        /*0284*/ 	.short	0x0100
        /*0286*/ 	.byte	0x08
	.zero		1


	//   ....[22]....
        /*0288*/ 	.word	0x00000770
        /*028c*/ 	.word	0x000000ff
        /*0290*/ 	.word	0x00000058
        /*0294*/ 	.short	0x0100
        /*0296*/ 	.byte	0x08
	.zero		1


	//   ....[23]....
        /*0298*/ 	.word	0x00000780
        /*029c*/ 	.word	0x000000ff
        /*02a0*/ 	.word	0x00000128
        /*02a4*/ 	.short	0x0100
        /*02a6*/ 	.byte	0x08
	.zero		1


	//   ....[24]....
        /*02a8*/ 	.word	0x00000790
        /*02ac*/ 	.word	0x000000ff
        /*02b0*/ 	.word	0x00000060
        /*02b4*/ 	.short	0x0100
        /*02b6*/ 	.byte	0x08
	.zero		1


	//   ....[25]....
        /*02b8*/ 	.word	0x000007a0
        /*02bc*/ 	.word	0x000000ff
        /*02c0*/ 	.word	0x00000130
        /*02c4*/ 	.short	0x0100
        /*02c6*/ 	.byte	0x08
	.zero		1


	//   ....[26]....
        /*02c8*/ 	.word	0x000007b0
        /*02cc*/ 	.word	0x000000ff
        /*02d0*/ 	.word	0x00000068
        /*02d4*/ 	.short	0x0100
        /*02d6*/ 	.byte	0x08
	.zero		1


	//   ....[27]....
        /*02d8*/ 	.word	0x000007c0
        /*02dc*/ 	.word	0x000000ff
        /*02e0*/ 	.word	0x00000138
        /*02e4*/ 	.short	0x0100
        /*02e6*/ 	.byte	0x08
	.zero		1


	//   ....[28]....
        /*02e8*/ 	.word	0x000007d0
        /*02ec*/ 	.word	0x000000ff
        /*02f0*/ 	.word	0x00000070
        /*02f4*/ 	.short	0x0100
        /*02f6*/ 	.byte	0x08
	.zero		1


	//   ....[29]....
        /*02f8*/ 	.word	0x000007e0
        /*02fc*/ 	.word	0x000000ff
        /*0300*/ 	.word	0x00000140
        /*0304*/ 	.short	0x0100
        /*0306*/ 	.byte	0x08
	.zero		1


	//   ....[30]....
        /*0308*/ 	.word	0x000007f0
        /*030c*/ 	.word	0x000000ff
        /*0310*/ 	.word	0x00000078
        /*0314*/ 	.short	0x0100
        /*0316*/ 	.byte	0x08
	.zero		1


	//   ....[31]....
        /*0318*/ 	.word	0x00000800
        /*031c*/ 	.word	0x000000ff
        /*0320*/ 	.word	0x00000148
        /*0324*/ 	.short	0x0100
        /*0326*/ 	.byte	0x08
	.zero		1


	//   ....[32]....
        /*0328*/ 	.word	0x00000810
        /*032c*/ 	.word	0x000000ff
        /*0330*/ 	.word	0x00000080
        /*0334*/ 	.short	0x0100
        /*0336*/ 	.byte	0x08
	.zero		1


	//   ....[33]....
        /*0338*/ 	.word	0x00000820
        /*033c*/ 	.word	0x000000ff
        /*0340*/ 	.word	0x00000150
        /*0344*/ 	.short	0x0100
        /*0346*/ 	.byte	0x08
	.zero		1


	//   ....[34]....
        /*0348*/ 	.word	0x00000830
        /*034c*/ 	.word	0x000000ff
        /*0350*/ 	.word	0x00000088
        /*0354*/ 	.short	0x0100
        /*0356*/ 	.byte	0x08
	.zero		1


	//   ....[35]....
        /*0358*/ 	.word	0x00000840
        /*035c*/ 	.word	0x000000ff
        /*0360*/ 	.word	0x00000158
        /*0364*/ 	.short	0x0100
        /*0366*/ 	.byte	0x08
	.zero		1


	//   ....[36]....
        /*0368*/ 	.word	0x00000850
        /*036c*/ 	.word	0x000000ff
        /*0370*/ 	.word	0x00000090
        /*0374*/ 	.short	0x0100
        /*0376*/ 	.byte	0x08
	.zero		1


	//   ....[37]....
        /*0378*/ 	.word	0x00000860
        /*037c*/ 	.word	0x000000ff
        /*0380*/ 	.word	0x00000160
        /*0384*/ 	.short	0x0100
        /*0386*/ 	.byte	0x08
	.zero		1


	//   ....[38]....
        /*0388*/ 	.word	0x00000870
        /*038c*/ 	.word	0x000000ff
        /*0390*/ 	.word	0x00000098
        /*0394*/ 	.short	0x0100
        /*0396*/ 	.byte	0x08
	.zero		1


	//   ....[39]....
        /*0398*/ 	.word	0x00000880
        /*039c*/ 	.word	0x000000ff
        /*03a0*/ 	.word	0x00000168
        /*03a4*/ 	.short	0x0100
        /*03a6*/ 	.byte	0x08
	.zero		1


	//   ....[40]....
        /*03a8*/ 	.word	0x00000890
        /*03ac*/ 	.word	0x000000ff
        /*03b0*/ 	.word	0x000000a0
        /*03b4*/ 	.short	0x0100
        /*03b6*/ 	.byte	0x08
	.zero		1


	//   ....[41]....
        /*03b8*/ 	.word	0x000008a0
        /*03bc*/ 	.word	0x000000ff
        /*03c0*/ 	.word	0x00000170
        /*03c4*/ 	.short	0x0100
        /*03c6*/ 	.byte	0x08
	.zero		1


	//   ....[42]....
        /*03c8*/ 	.word	0x000008b0
        /*03cc*/ 	.word	0x000000ff
        /*03d0*/ 	.word	0x000000a8
        /*03d4*/ 	.short	0x0100
        /*03d6*/ 	.byte	0x08
	.zero		1


	//   ....[43]....
        /*03d8*/ 	.word	0x000008c0
        /*03dc*/ 	.word	0x000000ff
        /*03e0*/ 	.word	0x00000178
        /*03e4*/ 	.short	0x0100
        /*03e6*/ 	.byte	0x08
	.zero		1


	//   ....[44]....
        /*03e8*/ 	.word	0x000008d0
        /*03ec*/ 	.word	0x000000ff
        /*03f0*/ 	.word	0x000000b0
        /*03f4*/ 	.short	0x0100
        /*03f6*/ 	.byte	0x08
	.zero		1


	//   ....[45]....
        /*03f8*/ 	.word	0x000008e0
        /*03fc*/ 	.word	0x000000ff
        /*0400*/ 	.word	0x00000180
        /*0404*/ 	.short	0x0100
        /*0406*/ 	.byte	0x08
	.zero		1


	//   ....[46]....
        /*0408*/ 	.word	0x000008f0
        /*040c*/ 	.word	0x000000ff
        /*0410*/ 	.word	0x000000b8
        /*0414*/ 	.short	0x0100
        /*0416*/ 	.byte	0x08
	.zero		1


	//   ....[47]....
        /*0418*/ 	.word	0x00000900
        /*041c*/ 	.word	0x000000ff
        /*0420*/ 	.word	0x00000188
        /*0424*/ 	.short	0x0100
        /*0426*/ 	.byte	0x08
	.zero		1


	//   ....[48]....
        /*0428*/ 	.word	0x00000910
        /*042c*/ 	.word	0x000000ff
        /*0430*/ 	.word	0x000000c0
        /*0434*/ 	.short	0x0100
        /*0436*/ 	.byte	0x08
	.zero		1


	//   ....[49]....
        /*0438*/ 	.word	0x00000920
        /*043c*/ 	.word	0x000000ff
        /*0440*/ 	.word	0x00000190
        /*0444*/ 	.short	0x0100
        /*0446*/ 	.byte	0x08
	.zero		1


	//   ....[50]....
        /*0448*/ 	.word	0x00000930
        /*044c*/ 	.word	0x000000ff
        /*0450*/ 	.word	0x000000c8
        /*0454*/ 	.short	0x0100
        /*0456*/ 	.byte	0x08
	.zero		1


	//   ....[51]....
        /*0458*/ 	.word	0x00000940
        /*045c*/ 	.word	0x000000ff
        /*0460*/ 	.word	0x00000198
        /*0464*/ 	.short	0x0100
        /*0466*/ 	.byte	0x08
	.zero		1


	//   ....[52]....
        /*0468*/ 	.word	0x00000a70
        /*046c*/ 	.word	0x000000ff
        /*0470*/ 	.word	0x000001a0
        /*0474*/ 	.short	0x0100
        /*0476*/ 	.byte	0x09
	.zero		1


	//   ....[53]....
        /*0478*/ 	.word	0x00000a80
        /*047c*/ 	.word	0x000000ff
        /*0480*/ 	.word	0x000001c0
        /*0484*/ 	.short	0x0100
        /*0486*/ 	.byte	0x09
	.zero		1


	//   ....[54]....
        /*0488*/ 	.word	0x00000a90
        /*048c*/ 	.word	0x000000ff
        /*0490*/ 	.word	0x000001a8
        /*0494*/ 	.short	0x0100
        /*0496*/ 	.byte	0x09
	.zero		1


	//   ....[55]....
        /*0498*/ 	.word	0x00000aa0
        /*049c*/ 	.word	0x000000ff
        /*04a0*/ 	.word	0x000001c8
        /*04a4*/ 	.short	0x0100
        /*04a6*/ 	.byte	0x09
	.zero		1


	//   ....[56]....
        /*04a8*/ 	.word	0x00000ab0
        /*04ac*/ 	.word	0x000000ff
        /*04b0*/ 	.word	0x000001b0
        /*04b4*/ 	.short	0x0100
        /*04b6*/ 	.byte	0x09
	.zero		1


	//   ....[57]....
        /*04b8*/ 	.word	0x00000ac0
        /*04bc*/ 	.word	0x000000ff
        /*04c0*/ 	.word	0x000001d0
        /*04c4*/ 	.short	0x0100
        /*04c6*/ 	.byte	0x09
	.zero		1


	//   ....[58]....
        /*04c8*/ 	.word	0x00000ad0
        /*04cc*/ 	.word	0x000000ff
        /*04d0*/ 	.word	0x000001b8
        /*04d4*/ 	.short	0x0100
        /*04d6*/ 	.byte	0x09
	.zero		1


	//   ....[59]....
        /*04d8*/ 	.word	0x00000ae0
        /*04dc*/ 	.word	0x000000ff
        /*04e0*/ 	.word	0x000001d8
        /*04e4*/ 	.short	0x0100
        /*04e6*/ 	.byte	0x09
	.zero		1


	//   ....[60]....
        /*04e8*/ 	.word	0x00000bc0
        /*04ec*/ 	.word	0x000000ff
        /*04f0*/ 	.word	0x000001e0
        /*04f4*/ 	.short	0x0100
        /*04f6*/ 	.byte	0x08
	.zero		1


	//   ....[61]....
        /*04f8*/ 	.word	0x00000bd0
        /*04fc*/ 	.word	0x000000ff
        /*0500*/ 	.word	0x000001e8
        /*0504*/ 	.short	0x0100
        /*0506*/ 	.byte	0x08
	.zero		1


	//   ....[62]....
        /*0508*/ 	.word	0x00000d00
        /*050c*/ 	.word	0x000000ff
        /*0510*/ 	.word	0x000001f0
        /*0514*/ 	.short	0x0100
        /*0516*/ 	.byte	0x08
	.zero		1


	//   ....[63]....
        /*0518*/ 	.word	0x00000d10
        /*051c*/ 	.word	0x000000ff
        /*0520*/ 	.word	0x00000200
        /*0524*/ 	.short	0x0100
        /*0526*/ 	.byte	0x08
	.zero		1


	//   ....[64]....
        /*0528*/ 	.word	0x00000d20
        /*052c*/ 	.word	0x000000ff
        /*0530*/ 	.word	0x000001f8
        /*0534*/ 	.short	0x0100
        /*0536*/ 	.byte	0x08
	.zero		1


	//   ....[65]....
        /*0538*/ 	.word	0x00000d30
        /*053c*/ 	.word	0x000000ff
        /*0540*/ 	.word	0x00000208
        /*0544*/ 	.short	0x0100
        /*0546*/ 	.byte	0x08
	.zero		1


	//   ....[66]....
        /*0548*/ 	.word	0x00000e50
        /*054c*/ 	.word	0x000000ff
        /*0550*/ 	.word	0x00000210
        /*0554*/ 	.short	0x0100
        /*0556*/ 	.byte	0x09
	.zero		1


	//   ....[67]....
        /*0558*/ 	.word	0x00000e60
        /*055c*/ 	.word	0x000000ff
        /*0560*/ 	.word	0x00000230
        /*0564*/ 	.short	0x0100
        /*0566*/ 	.byte	0x09
	.zero		1


	//   ....[68]....
        /*0568*/ 	.word	0x00000e70
        /*056c*/ 	.word	0x000000ff
        /*0570*/ 	.word	0x00000218
        /*0574*/ 	.short	0x0100
        /*0576*/ 	.byte	0x09
	.zero		1


	//   ....[69]....
        /*0578*/ 	.word	0x00000e80
        /*057c*/ 	.word	0x000000ff
        /*0580*/ 	.word	0x00000238
        /*0584*/ 	.short	0x0100
        /*0586*/ 	.byte	0x09
	.zero		1


	//   ....[70]....
        /*0588*/ 	.word	0x00000e90
        /*058c*/ 	.word	0x000000ff
        /*0590*/ 	.word	0x00000220
        /*0594*/ 	.short	0x0100
        /*0596*/ 	.byte	0x09
	.zero		1


	//   ....[71]....
        /*0598*/ 	.word	0x00000ea0
        /*059c*/ 	.word	0x000000ff
        /*05a0*/ 	.word	0x00000240
        /*05a4*/ 	.short	0x0100
        /*05a6*/ 	.byte	0x09
	.zero		1


	//   ....[72]....
        /*05a8*/ 	.word	0x00000eb0
        /*05ac*/ 	.word	0x000000ff
        /*05b0*/ 	.word	0x00000228
        /*05b4*/ 	.short	0x0100
        /*05b6*/ 	.byte	0x09
	.zero		1


	//   ....[73]....
        /*05b8*/ 	.word	0x00000ec0
        /*05bc*/ 	.word	0x000000ff
        /*05c0*/ 	.word	0x00000248
        /*05c4*/ 	.short	0x0100
        /*05c6*/ 	.byte	0x09
	.zero		1


	//   ....[74]....
        /*05c8*/ 	.word	0x00000fb0
        /*05cc*/ 	.word	0x000000ff
        /*05d0*/ 	.word	0x00000250
        /*05d4*/ 	.short	0x0100
        /*05d6*/ 	.byte	0x08
	.zero		1


	//   ....[75]....
        /*05d8*/ 	.word	0x00000fc0
        /*05dc*/ 	.word	0x000000ff
        /*05e0*/ 	.word	0x00000260
        /*05e4*/ 	.short	0x0100
        /*05e6*/ 	.byte	0x08
	.zero		1


	//   ....[76]....
        /*05e8*/ 	.word	0x00000fd0
        /*05ec*/ 	.word	0x000000ff
        /*05f0*/ 	.word	0x00000258
        /*05f4*/ 	.short	0x0100
        /*05f6*/ 	.byte	0x08
	.zero		1


	//   ....[77]....
        /*05f8*/ 	.word	0x00000fe0
        /*05fc*/ 	.word	0x000000ff
        /*0600*/ 	.word	0x00000268
        /*0604*/ 	.short	0x0100
        /*0606*/ 	.byte	0x08
	.zero		1


	//   ....[78]....
        /*0608*/ 	.word	0x000010d0
        /*060c*/ 	.word	0x000000ff
        /*0610*/ 	.word	0x00000270
        /*0614*/ 	.short	0x0100
        /*0616*/ 	.byte	0x07
	.zero		1


	//   ....[79]....
        /*0618*/ 	.word	0x00001ae0
        /*061c*/ 	.word	0x00000003
        /*0620*/ 	.word	0x00000260
        /*0624*/ 	.short	0x010a
        /*0626*/ 	.byte	0xff
	.zero		1


	//   ....[80]....
        /*0628*/ 	.word	0x00001b10
        /*062c*/ 	.word	0x00000003
        /*0630*/ 	.word	0x00000250
        /*0634*/ 	.short	0x0101
        /*0636*/ 	.byte	0xff
	.zero		1


	//   ....[81]....
        /*0638*/ 	.word	0x00001c10
        /*063c*/ 	.word	0x000000ff
        /*0640*/ 	.word	0x000000d0
        /*0644*/ 	.short	0x010a
        /*0646*/ 	.byte	0x08
	.zero		1


	//   ....[82]....
        /*0648*/ 	.word	0x00001cd0
        /*064c*/ 	.word	0x000000ff
        /*0650*/ 	.word	0x000000d0
        /*0654*/ 	.short	0x010a
        /*0656*/ 	.byte	0x21
	.zero		1


	//   ....[83]....
        /*0658*/ 	.word	0x00001e90
        /*065c*/ 	.word	0x000000ff
        /*0660*/ 	.word	0x000000d0
        /*0664*/ 	.short	0x010a
        /*0666*/ 	.byte	0x08
	.zero		1


	//   ....[84]....
        /*0668*/ 	.word	0x00001f70
        /*066c*/ 	.word	0x000000ff
        /*0670*/ 	.word	0x000001e8
        /*0674*/ 	.short	0x0101
        /*0676*/ 	.byte	0x06
	.zero		1


	//   ....[85]....
        /*0678*/ 	.word	0x00001f90
        /*067c*/ 	.word	0x000000ff
        /*0680*/ 	.word	0x000000d0
        /*0684*/ 	.short	0x010a
        /*0686*/ 	.byte	0x08
	.zero		1


	//   ....[86]....
        /*0688*/ 	.word	0x00002010
        /*068c*/ 	.word	0x000000ff
        /*0690*/ 	.word	0x000000d0
        /*0694*/ 	.short	0x010a
        /*0696*/ 	.byte	0x11
	.zero		1


	//   ....[87]....
        /*0698*/ 	.word	0x000021a0
        /*069c*/ 	.word	0x000000ff
        /*06a0*/ 	.word	0x000000d0
        /*06a4*/ 	.short	0x010a
        /*06a6*/ 	.byte	0x08
	.zero		1


	//   ....[88]....
        /*06a8*/ 	.word	0x000022e0
        /*06ac*/ 	.word	0x00000002
        /*06b0*/ 	.word	0x000001f0
        /*06b4*/ 	.short	0x010a
        /*06b6*/ 	.byte	0xff
	.zero		1


	//   ....[89]....
        /*06b8*/ 	.word	0x000023a0
        /*06bc*/ 	.word	0x00000002
        /*06c0*/ 	.word	0x00000000
        /*06c4*/ 	.short	0x0101
        /*06c6*/ 	.byte	0xff
	.zero		1


	//   ....[90]....
        /*06c8*/ 	.word	0x00002900
        /*06cc*/ 	.word	0x000000ff
        /*06d0*/ 	.word	0x00000000
        /*06d4*/ 	.short	0x010a
        /*06d6*/ 	.byte	0x04
	.zero		1


	//   ....[91]....
        /*06d8*/ 	.word	0x00002990
        /*06dc*/ 	.word	0x000000ff
        /*06e0*/ 	.word	0x00000000
        /*06e4*/ 	.short	0x010a
        /*06e6*/ 	.byte	0x04
	.zero		1


	//   ....[92]....
        /*06e8*/ 	.word	0x00002a20
        /*06ec*/ 	.word	0x000000ff
        /*06f0*/ 	.word	0x00000000
        /*06f4*/ 	.short	0x010a
        /*06f6*/ 	.byte	0x04
	.zero		1


	//   ....[93]....
        /*06f8*/ 	.word	0x00002ab0
        /*06fc*/ 	.word	0x000000ff
        /*0700*/ 	.word	0x00000000
        /*0704*/ 	.short	0x010a
        /*0706*/ 	.byte	0x04
	.zero		1


	//   ....[94]....
        /*0708*/ 	.word	0x00002b40
        /*070c*/ 	.word	0x000000ff
        /*0710*/ 	.word	0x00000000
        /*0714*/ 	.short	0x010a
        /*0716*/ 	.byte	0x04
	.zero		1


	//   ....[95]....
        /*0718*/ 	.word	0x00002bd0
        /*071c*/ 	.word	0x000000ff
        /*0720*/ 	.word	0x00000000
        /*0724*/ 	.short	0x010a
        /*0726*/ 	.byte	0x04
	.zero		1


	//   ....[96]....
        /*0728*/ 	.word	0x00002c60
        /*072c*/ 	.word	0x000000ff
        /*0730*/ 	.word	0x00000000
        /*0734*/ 	.short	0x010a
        /*0736*/ 	.byte	0x04
	.zero		1


	//   ....[97]....
        /*0738*/ 	.word	0x00002cf0
        /*073c*/ 	.word	0x000000ff
        /*0740*/ 	.word	0x00000000
        /*0744*/ 	.short	0x010a
        /*0746*/ 	.byte	0x04
	.zero		1


	//   ....[98]....
        /*0748*/ 	.word	0x00002d80
        /*074c*/ 	.word	0x000000ff
        /*0750*/ 	.word	0x00000000
        /*0754*/ 	.short	0x010a
        /*0756*/ 	.byte	0x04
	.zero		1


	//   ....[99]....
        /*0758*/ 	.word	0x00002e10
        /*075c*/ 	.word	0x000000ff
        /*0760*/ 	.word	0x00000000
        /*0764*/ 	.short	0x010a
        /*0766*/ 	.byte	0x04
	.zero		1


	//   ....[100]....
        /*0768*/ 	.word	0x00002ea0
        /*076c*/ 	.word	0x000000ff
        /*0770*/ 	.word	0x00000000
        /*0774*/ 	.short	0x010a
        /*0776*/ 	.byte	0x04
	.zero		1


	//   ....[101]....
        /*0778*/ 	.word	0x00002f30
        /*077c*/ 	.word	0x000000ff
        /*0780*/ 	.word	0x00000000
        /*0784*/ 	.short	0x010a
        /*0786*/ 	.byte	0x04
	.zero		1


	//   ....[102]....
        /*0788*/ 	.word	0x00002fc0
        /*078c*/ 	.word	0x000000ff
        /*0790*/ 	.word	0x00000000
        /*0794*/ 	.short	0x010a
        /*0796*/ 	.byte	0x04
	.zero		1


	//   ....[103]....
        /*0798*/ 	.word	0x00003050
        /*079c*/ 	.word	0x000000ff
        /*07a0*/ 	.word	0x00000000
        /*07a4*/ 	.short	0x010a
        /*07a6*/ 	.byte	0x04
	.zero		1


	//   ....[104]....
        /*07a8*/ 	.word	0x000030e0
        /*07ac*/ 	.word	0x000000ff
        /*07b0*/ 	.word	0x00000000
        /*07b4*/ 	.short	0x010a
        /*07b6*/ 	.byte	0x04
	.zero		1


	//   ....[105]....
        /*07b8*/ 	.word	0x00003170
        /*07bc*/ 	.word	0x000000ff
        /*07c0*/ 	.word	0x00000000
        /*07c4*/ 	.short	0x010a
        /*07c6*/ 	.byte	0x04
	.zero		1


	//   ....[106]....
        /*07c8*/ 	.word	0x00003200
        /*07cc*/ 	.word	0x000000ff
        /*07d0*/ 	.word	0x00000000
        /*07d4*/ 	.short	0x010a
        /*07d6*/ 	.byte	0x04
	.zero		1


	//   ....[107]....
        /*07d8*/ 	.word	0x00003290
        /*07dc*/ 	.word	0x000000ff
        /*07e0*/ 	.word	0x00000000
        /*07e4*/ 	.short	0x010a
        /*07e6*/ 	.byte	0x04
	.zero		1


	//   ....[108]....
        /*07e8*/ 	.word	0x00003320
        /*07ec*/ 	.word	0x000000ff
        /*07f0*/ 	.word	0x00000000
        /*07f4*/ 	.short	0x010a
        /*07f6*/ 	.byte	0x04
	.zero		1


	//   ....[109]....
        /*07f8*/ 	.word	0x000033b0
        /*07fc*/ 	.word	0x000000ff
        /*0800*/ 	.word	0x00000000
        /*0804*/ 	.short	0x010a
        /*0806*/ 	.byte	0x04
	.zero		1


	//   ....[110]....
        /*0808*/ 	.word	0x00003440
        /*080c*/ 	.word	0x000000ff
        /*0810*/ 	.word	0x00000000
        /*0814*/ 	.short	0x010a
        /*0816*/ 	.byte	0x04
	.zero		1


	//   ....[111]....
        /*0818*/ 	.word	0x000034d0
        /*081c*/ 	.word	0x000000ff
        /*0820*/ 	.word	0x00000000
        /*0824*/ 	.short	0x010a
        /*0826*/ 	.byte	0x04
	.zero		1


	//   ....[112]....
        /*0828*/ 	.word	0x00003560
        /*082c*/ 	.word	0x000000ff
        /*0830*/ 	.word	0x00000000
        /*0834*/ 	.short	0x010a
        /*0836*/ 	.byte	0x04
	.zero		1


	//   ....[113]....
        /*0838*/ 	.word	0x000035f0
        /*083c*/ 	.word	0x000000ff
        /*0840*/ 	.word	0x00000000
        /*0844*/ 	.short	0x010a
        /*0846*/ 	.byte	0x04
	.zero		1


	//   ....[114]....
        /*0848*/ 	.word	0x00003680
        /*084c*/ 	.word	0x000000ff
        /*0850*/ 	.word	0x00000000
        /*0854*/ 	.short	0x010a
        /*0856*/ 	.byte	0x04
	.zero		1


	//   ....[115]....
        /*0858*/ 	.word	0x00003720
        /*085c*/ 	.word	0x00000000
        /*0860*/ 	.word	0x00000000
        /*0864*/ 	.short	0x010a
        /*0866*/ 	.byte	0xff
	.zero		1


	//   ....[116]....
        /*0868*/ 	.word	0x00003850
        /*086c*/ 	.word	0x00000000
        /*0870*/ 	.word	0x00000250
        /*0874*/ 	.short	0x010a
        /*0876*/ 	.byte	0xff
	.zero		1


	//   ....[117]....
        /*0878*/ 	.word	0x000038c0
        /*087c*/ 	.word	0x00000004
        /*0880*/ 	.word	0x00000000
        /*0884*/ 	.short	0x0101
        /*0886*/ 	.byte	0xff
	.zero		1


	//   ....[118]....
        /*0888*/ 	.word	0x000038e0
        /*088c*/ 	.word	0x000000ff
        /*0890*/ 	.word	0x00000200
        /*0894*/ 	.short	0x010a
        /*0896*/ 	.byte	0x05
	.zero		1


	//   ....[119]....
        /*0898*/ 	.word	0x00003a00
        /*089c*/ 	.word	0x00000000
        /*08a0*/ 	.word	0x000001f0
        /*08a4*/ 	.short	0x010a
        /*08a6*/ 	.byte	0xff
	.zero		1


	//   ....[120]....
        /*08a8*/ 	.word	0x00003b00
        /*08ac*/ 	.word	0x00000000
        /*08b0*/ 	.word	0x00000000
        /*08b4*/ 	.short	0x0101
        /*08b6*/ 	.byte	0xff
	.zero		1


	//   ....[121]....
        /*08b8*/ 	.word	0x00003b90
        /*08bc*/ 	.word	0x000000ff
        /*08c0*/ 	.word	0x00000200
        /*08c4*/ 	.short	0x0106
        /*08c6*/ 	.byte	0x05
	.zero		1


	//   ....[122]....
        /*08c8*/ 	.word	0x00003bb0
        /*08cc*/ 	.word	0x000000ff
        /*08d0*/ 	.word	0x00000200
        /*08d4*/ 	.short	0x010a
        /*08d6*/ 	.byte	0x05
	.zero		1


	//   ....[123]....
        /*08d8*/ 	.word	0x00003c40
        /*08dc*/ 	.word	0x000000ff
        /*08e0*/ 	.word	0x00000200
        /*08e4*/ 	.short	0x0106
        /*08e6*/ 	.byte	0x04
	.zero		1


	//   ....[124]....
        /*08e8*/ 	.word	0x00003c80
        /*08ec*/ 	.word	0x00000000
        /*08f0*/ 	.word	0x00000200
        /*08f4*/ 	.short	0x010a
        /*08f6*/ 	.byte	0xff
	.zero		1


	//   ....[125]....
        /*08f8*/ 	.word	0x00003ec0
        /*08fc*/ 	.word	0x000000ff
        /*0900*/ 	.word	0x00000008
        /*0904*/ 	.short	0x010a
        /*0906*/ 	.byte	0x06
	.zero		1


	//   ....[126]....
        /*0908*/ 	.word	0x00003ee0
        /*090c*/ 	.word	0x000000ff
        /*0910*/ 	.word	0x00000008
        /*0914*/ 	.short	0x010a
        /*0916*/ 	.byte	0x06
	.zero		1


	//   ....[127]....
        /*0918*/ 	.word	0x00004070
        /*091c*/ 	.word	0x000000ff
        /*0920*/ 	.word	0x00000008
        /*0924*/ 	.short	0x010a
        /*0926*/ 	.byte	0x06
	.zero		1


	//   ....[128]....
        /*0928*/ 	.word	0x00004090
        /*092c*/ 	.word	0x000000ff
        /*0930*/ 	.word	0x00000008
        /*0934*/ 	.short	0x010a
        /*0936*/ 	.byte	0x06
	.zero		1


	//   ....[129]....
        /*0938*/ 	.word	0x00004150
        /*093c*/ 	.word	0x000000ff
        /*0940*/ 	.word	0x00000000
        /*0944*/ 	.short	0x0101
        /*0946*/ 	.byte	0x07
	.zero		1


	//   ....[130]....
        /*0948*/ 	.word	0x00004450
        /*094c*/ 	.word	0x00000000
        /*0950*/ 	.word	0x000001f0
        /*0954*/ 	.short	0x010a
        /*0956*/ 	.byte	0xff
	.zero		1


	//   ....[131]....
        /*0958*/ 	.word	0x00004510
        /*095c*/ 	.word	0x00000000
        /*0960*/ 	.word	0x00000000
        /*0964*/ 	.short	0x0101
        /*0966*/ 	.byte	0xff
	.zero		1


	//   ....[132]....
        /*0968*/ 	.word	0x000045d0
        /*096c*/ 	.word	0x000000ff
        /*0970*/ 	.word	0x00000000
        /*0974*/ 	.short	0x010a
        /*0976*/ 	.byte	0x06
	.zero		1


	//   ....[133]....
        /*0978*/ 	.word	0x000045e0
        /*097c*/ 	.word	0x000000ff
        /*0980*/ 	.word	0x00000230
        /*0984*/ 	.short	0x010a
        /*0986*/ 	.byte	0x0a
	.zero		1


	//   ....[134]....
        /*0988*/ 	.word	0x00004690
        /*098c*/ 	.word	0x000000ff
        /*0990*/ 	.word	0x00000000
        /*0994*/ 	.short	0x010a
        /*0996*/ 	.byte	0x09
	.zero		1


	//   ....[135]....
        /*0998*/ 	.word	0x000047d0
        /*099c*/ 	.word	0x000000ff
        /*09a0*/ 	.word	0x00000000
        /*09a4*/ 	.short	0x010a
        /*09a6*/ 	.byte	0x06
	.zero		1


	//   ....[136]....
        /*09a8*/ 	.word	0x00004a20
        /*09ac*/ 	.word	0x000000ff
        /*09b0*/ 	.word	0x00000000
        /*09b4*/ 	.short	0x010a
        /*09b6*/ 	.byte	0x07
	.zero		1


	//   ....[137]....
        /*09b8*/ 	.word	0x00004ab0
        /*09bc*/ 	.word	0x000000ff
        /*09c0*/ 	.word	0x00000000
        /*09c4*/ 	.short	0x010a
        /*09c6*/ 	.byte	0x07
	.zero		1


	//   ....[138]....
        /*09c8*/ 	.word	0x00004b40
        /*09cc*/ 	.word	0x000000ff
        /*09d0*/ 	.word	0x00000000
        /*09d4*/ 	.short	0x010a
        /*09d6*/ 	.byte	0x07
	.zero		1


	//   ....[139]....
        /*09d8*/ 	.word	0x00004be0
        /*09dc*/ 	.word	0x00000000
        /*09e0*/ 	.word	0x00000000
        /*09e4*/ 	.short	0x010a
        /*09e6*/ 	.byte	0xff
	.zero		1


	//   ....[140]....
        /*09e8*/ 	.word	0x00004c20
        /*09ec*/ 	.word	0x00000000
        /*09f0*/ 	.word	0x00000000
        /*09f4*/ 	.short	0x010a
        /*09f6*/ 	.byte	0xff
	.zero		1


	//   ....[141]....
        /*09f8*/ 	.word	0x00004c90
        /*09fc*/ 	.word	0x000000ff
        /*0a00*/ 	.word	0x00000000
        /*0a04*/ 	.short	0x0101
        /*0a06*/ 	.byte	0x05
	.zero		1


	//   ....[142]....
        /*0a08*/ 	.word	0x00004cd0
        /*0a0c*/ 	.word	0x000000ff
        /*0a10*/ 	.word	0x00000270
        /*0a14*/ 	.short	0x010a
        /*0a16*/ 	.byte	0x08
	.zero		1


	//   ....[143]....
        /*0a18*/ 	.word	0x00004d20
        /*0a1c*/ 	.word	0x000000ff
        /*0a20*/ 	.word	0x00000000
        /*0a24*/ 	.short	0x0101
        /*0a26*/ 	.byte	0x05
	.zero		1


	//   ....[144]....
        /*0a28*/ 	.word	0x00005170
        /*0a2c*/ 	.word	0x00000000
        /*0a30*/ 	.word	0x000001f0
        /*0a34*/ 	.short	0x010a
        /*0a36*/ 	.byte	0xff
	.zero		1


	//   ....[145]....
        /*0a38*/ 	.word	0x00005230
        /*0a3c*/ 	.word	0x00000000
        /*0a40*/ 	.word	0x00000000
        /*0a44*/ 	.short	0x0101
        /*0a46*/ 	.byte	0xff
	.zero		1


	//   ....[146]....
        /*0a48*/ 	.word	0x00005550
        /*0a4c*/ 	.word	0x000000ff
        /*0a50*/ 	.word	0x000001e8
        /*0a54*/ 	.short	0x010a
        /*0a56*/ 	.byte	0x07
	.zero		1


	//   ....[147]....
        /*0a58*/ 	.word	0x00005740
        /*0a5c*/ 	.word	0x000000ff
        /*0a60*/ 	.word	0x000001c0
        /*0a64*/ 	.short	0x010a
        /*0a66*/ 	.byte	0x07
	.zero		1


	//   ....[148]....
        /*0a68*/ 	.word	0x00005930
        /*0a6c*/ 	.word	0x000000ff
        /*0a70*/ 	.word	0x000001a0
        /*0a74*/ 	.short	0x010b
        /*0a76*/ 	.byte	0x07
	.zero		1


	//   ....[149]....
        /*0a78*/ 	.word	0x00005940
        /*0a7c*/ 	.word	0x000000ff
        /*0a80*/ 	.word	0x00000000
        /*0a84*/ 	.short	0x0101
        /*0a86*/ 	.byte	0x0e
	.zero		1


	//   ....[150]....
        /*0a88*/ 	.word	0x00005960
        /*0a8c*/ 	.word	0x000000ff
        /*0a90*/ 	.word	0x000001c8
        /*0a94*/ 	.short	0x010a
        /*0a96*/ 	.byte	0x07
	.zero		1


	//   ....[151]....
        /*0a98*/ 	.word	0x00005b10
        /*0a9c*/ 	.word	0x000000ff
        /*0aa0*/ 	.word	0x000001a8
        /*0aa4*/ 	.short	0x010b
        /*0aa6*/ 	.byte	0x07
	.zero		1


	//   ....[152]....
        /*0aa8*/ 	.word	0x00005b20
        /*0aac*/ 	.word	0x000000ff
        /*0ab0*/ 	.word	0x00000000
        /*0ab4*/ 	.short	0x0101
        /*0ab6*/ 	.byte	0x0e
	.zero		1


	//   ....[153]....
        /*0ab8*/ 	.word	0x00005b30
        /*0abc*/ 	.word	0x000000ff
        /*0ac0*/ 	.word	0x000001d0
        /*0ac4*/ 	.short	0x010a
        /*0ac6*/ 	.byte	0x07
	.zero		1


	//   ....[154]....
        /*0ac8*/ 	.word	0x00005d60
        /*0acc*/ 	.word	0x000000ff
        /*0ad0*/ 	.word	0x000001b0
        /*0ad4*/ 	.short	0x010b
        /*0ad6*/ 	.byte	0x07
	.zero		1


	//   ....[155]....
        /*0ad8*/ 	.word	0x00005dd0
        /*0adc*/ 	.word	0x000000ff
        /*0ae0*/ 	.word	0x00000000
        /*0ae4*/ 	.short	0x0101
        /*0ae6*/ 	.byte	0x0e
	.zero		1


	//   ....[156]....
        /*0ae8*/ 	.word	0x00005e10
        /*0aec*/ 	.word	0x000000ff
        /*0af0*/ 	.word	0x000001d8
        /*0af4*/ 	.short	0x010a
        /*0af6*/ 	.byte	0x07
	.zero		1


	//   ....[157]....
        /*0af8*/ 	.word	0x00006040
        /*0afc*/ 	.word	0x000000ff
        /*0b00*/ 	.word	0x000001b8
        /*0b04*/ 	.short	0x010b
        /*0b06*/ 	.byte	0x07
	.zero		1


	//   ....[158]....
        /*0b08*/ 	.word	0x00006060
        /*0b0c*/ 	.word	0x000000ff
        /*0b10*/ 	.word	0x00000000
        /*0b14*/ 	.short	0x0101
        /*0b16*/ 	.byte	0x0d
	.zero		1


	//   ....[159]....
        /*0b18*/ 	.word	0x00006090
        /*0b1c*/ 	.word	0x000000ff
        /*0b20*/ 	.word	0x000001c0
        /*0b24*/ 	.short	0x010a
        /*0b26*/ 	.byte	0x07
	.zero		1


	//   ....[160]....
        /*0b28*/ 	.word	0x000060b0
        /*0b2c*/ 	.word	0x000000ff
        /*0b30*/ 	.word	0x000001c8
        /*0b34*/ 	.short	0x010a
        /*0b36*/ 	.byte	0x07
	.zero		1


	//   ....[161]....
        /*0b38*/ 	.word	0x000060d0
        /*0b3c*/ 	.word	0x000000ff
        /*0b40*/ 	.word	0x000001d0
        /*0b44*/ 	.short	0x010a
        /*0b46*/ 	.byte	0x07
	.zero		1


	//   ....[162]....
        /*0b48*/ 	.word	0x00006110
        /*0b4c*/ 	.word	0x00000000
        /*0b50*/ 	.word	0x000001d8
        /*0b54*/ 	.short	0x010a
        /*0b56*/ 	.byte	0xff
	.zero		1


	//   ....[163]....
        /*0b58*/ 	.word	0x00006460
        /*0b5c*/ 	.word	0x00000000
        /*0b60*/ 	.word	0x000001f0
        /*0b64*/ 	.short	0x010a
        /*0b66*/ 	.byte	0xff
	.zero		1


	//   ....[164]....
        /*0b68*/ 	.word	0x00006570
        /*0b6c*/ 	.word	0x00000000
        /*0b70*/ 	.word	0x00000000
        /*0b74*/ 	.short	0x0101
        /*0b76*/ 	.byte	0xff
	.zero		1


	//   ....[165]....
        /*0b78*/ 	.word	0x00006f90
        /*0b7c*/ 	.word	0x000000ff
        /*0b80*/ 	.word	0x000001a0
        /*0b84*/ 	.short	0x010a
        /*0b86*/ 	.byte	0x30
	.zero		1


	//   ....[166]....
        /*0b88*/ 	.word	0x00006fd0
        /*0b8c*/ 	.word	0x0000004a
        /*0b90*/ 	.word	0x00000210
        /*0b94*/ 	.short	0x010a
        /*0b96*/ 	.byte	0xff
	.zero		1


	//   ....[167]....
        /*0b98*/ 	.word	0x000070e0
        /*0b9c*/ 	.word	0x000000ff
        /*0ba0*/ 	.word	0x000001a0
        /*0ba4*/ 	.short	0x010a
        /*0ba6*/ 	.byte	0x30
	.zero		1


	//   ....[168]....
        /*0ba8*/ 	.word	0x000071b0
        /*0bac*/ 	.word	0x0000004a
        /*0bb0*/ 	.word	0x00000210
        /*0bb4*/ 	.short	0x010a
        /*0bb6*/ 	.byte	0xff
	.zero		1


	//   ....[169]....
        /*0bb8*/ 	.word	0x00007960
        /*0bbc*/ 	.word	0x00000000
        /*0bc0*/ 	.word	0x00000000
        /*0bc4*/ 	.short	0x0101
        /*0bc6*/ 	.byte	0xff
	.zero		1


	//   ....[170]....
        /*0bc8*/ 	.word	0x00007970
        /*0bcc*/ 	.word	0x00000003
        /*0bd0*/ 	.word	0x000001a0
        /*0bd4*/ 	.short	0x010a
        /*0bd6*/ 	.byte	0xff
	.zero		1


	//   ....[171]....
        /*0bd8*/ 	.word	0x00007a30
        /*0bdc*/ 	.word	0x00000003
        /*0be0*/ 	.word	0x000001a0
        /*0be4*/ 	.short	0x010a
        /*0be6*/ 	.byte	0xff
	.zero		1


	//   ....[172]....
        /*0be8*/ 	.word	0x00008220
        /*0bec*/ 	.word	0x00000052
        /*0bf0*/ 	.word	0x00000000
        /*0bf4*/ 	.short	0x0101
        /*0bf6*/ 	.byte	0xff
	.zero		1


	//   ....[173]....
        /*0bf8*/ 	.word	0x00008240
        /*0bfc*/ 	.word	0x00000053
        /*0c00*/ 	.word	0x000001a0
        /*0c04*/ 	.short	0x010a
        /*0c06*/ 	.byte	0xff
	.zero		1


	//   ....[174]....
        /*0c08*/ 	.word	0x000082f0
        /*0c0c*/ 	.word	0x00000053
        /*0c10*/ 	.word	0x000001a0
        /*0c14*/ 	.short	0x010a
        /*0c16*/ 	.byte	0xff
	.zero		1


	//   ....[175]....
        /*0c18*/ 	.word	0x00008ae0
        /*0c1c*/ 	.word	0x00000052
        /*0c20*/ 	.word	0x00000000
        /*0c24*/ 	.short	0x0101
        /*0c26*/ 	.byte	0xff
	.zero		1


	//   ....[176]....
        /*0c28*/ 	.word	0x00008b00
        /*0c2c*/ 	.word	0x00000058
        /*0c30*/ 	.word	0x000001a0
        /*0c34*/ 	.short	0x010a
        /*0c36*/ 	.byte	0xff
	.zero		1


	//   ....[177]....
        /*0c38*/ 	.word	0x00008bb0
        /*0c3c*/ 	.word	0x00000058
        /*0c40*/ 	.word	0x000001a0
        /*0c44*/ 	.short	0x010a
        /*0c46*/ 	.byte	0xff
	.zero		1


	//   ....[178]....
        /*0c48*/ 	.word	0x00008e60
        /*0c4c*/ 	.word	0x0000004a
        /*0c50*/ 	.word	0x00000000
        /*0c54*/ 	.short	0x0101
        /*0c56*/ 	.byte	0xff
	.zero		1


	//   ....[179]....
        /*0c58*/ 	.word	0x000093f0
        /*0c5c*/ 	.word	0x00000002
        /*0c60*/ 	.word	0x00000000
        /*0c64*/ 	.short	0x0101
        /*0c66*/ 	.byte	0xff
	.zero		1


	//   ....[180]....
        /*0c68*/ 	.word	0x00009660
        /*0c6c*/ 	.word	0x000000ff
        /*0c70*/ 	.word	0x00000000
        /*0c74*/ 	.short	0x0101
        /*0c76*/ 	.byte	0x04
	.zero		1


	//   ....[181]....
        /*0c78*/ 	.word	0x00009680
        /*0c7c*/ 	.word	0x00000003
        /*0c80*/ 	.word	0x00000260
        /*0c84*/ 	.short	0x010a
        /*0c86*/ 	.byte	0xff
	.zero		1


	//   ....[182]....
        /*0c88*/ 	.word	0x000096e0
        /*0c8c*/ 	.word	0x00000002
        /*0c90*/ 	.word	0x000000d0
        /*0c94*/ 	.short	0x010a
        /*0c96*/ 	.byte	0xff
	.zero		1


	//   ....[183]....
        /*0c98*/ 	.word	0x00009740
        /*0c9c*/ 	.word	0x00000002
        /*0ca0*/ 	.word	0x000000d0
        /*0ca4*/ 	.short	0x010a
        /*0ca6*/ 	.byte	0xff
	.zero		1


	//   ....[184]....
        /*0ca8*/ 	.word	0x00009790
        /*0cac*/ 	.word	0x00000002
        /*0cb0*/ 	.word	0x000001f0
        /*0cb4*/ 	.short	0x010a
        /*0cb6*/ 	.byte	0xff
	.zero		1


	//   ....[185]....
        /*0cb8*/ 	.word	0x000097f0
        /*0cbc*/ 	.word	0x00000000
        /*0cc0*/ 	.word	0x00000000
        /*0cc4*/ 	.short	0x010a
        /*0cc6*/ 	.byte	0xff
	.zero		1


	//   ....[186]....
        /*0cc8*/ 	.word	0x00009850
        /*0ccc*/ 	.word	0x00000000
        /*0cd0*/ 	.word	0x00000000
        /*0cd4*/ 	.short	0x010a
        /*0cd6*/ 	.byte	0xff
	.zero		1


	//   ....[187]....
        /*0cd8*/ 	.word	0x000098b0
        /*0cdc*/ 	.word	0x00000000
        /*0ce0*/ 	.word	0x00000000
        /*0ce4*/ 	.short	0x010a
        /*0ce6*/ 	.byte	0xff
	.zero		1


	//   ....[188]....
        /*0ce8*/ 	.word	0x00009910
        /*0cec*/ 	.word	0x00000000
        /*0cf0*/ 	.word	0x00000000
        /*0cf4*/ 	.short	0x010a
        /*0cf6*/ 	.byte	0xff
	.zero		1


	//   ....[189]....
        /*0cf8*/ 	.word	0x00009970
        /*0cfc*/ 	.word	0x00000000
        /*0d00*/ 	.word	0x00000000
        /*0d04*/ 	.short	0x010a
        /*0d06*/ 	.byte	0xff
	.zero		1


	//   ....[190]....
        /*0d08*/ 	.word	0x000099d0
        /*0d0c*/ 	.word	0x00000000
        /*0d10*/ 	.word	0x00000000
        /*0d14*/ 	.short	0x010a
        /*0d16*/ 	.byte	0xff
	.zero		1


	//   ....[191]....
        /*0d18*/ 	.word	0x00009a30
        /*0d1c*/ 	.word	0x00000000
        /*0d20*/ 	.word	0x00000000
        /*0d24*/ 	.short	0x010a
        /*0d26*/ 	.byte	0xff
	.zero		1


	//   ....[192]....
        /*0d28*/ 	.word	0x00009a90
        /*0d2c*/ 	.word	0x00000000
        /*0d30*/ 	.word	0x00000000
        /*0d34*/ 	.short	0x010a
        /*0d36*/ 	.byte	0xff
	.zero		1


	//   ....[193]....
        /*0d38*/ 	.word	0x00009af0
        /*0d3c*/ 	.word	0x00000000
        /*0d40*/ 	.word	0x00000000
        /*0d44*/ 	.short	0x010a
        /*0d46*/ 	.byte	0xff
	.zero		1


	//   ....[194]....
        /*0d48*/ 	.word	0x00009b50
        /*0d4c*/ 	.word	0x00000000
        /*0d50*/ 	.word	0x00000000
        /*0d54*/ 	.short	0x010a
        /*0d56*/ 	.byte	0xff
	.zero		1


	//   ....[195]....
        /*0d58*/ 	.word	0x00009bb0
        /*0d5c*/ 	.word	0x00000000
        /*0d60*/ 	.word	0x00000000
        /*0d64*/ 	.short	0x010a
        /*0d66*/ 	.byte	0xff
	.zero		1


	//   ....[196]....
        /*0d68*/ 	.word	0x00009c10
        /*0d6c*/ 	.word	0x00000000
        /*0d70*/ 	.word	0x00000000
        /*0d74*/ 	.short	0x010a
        /*0d76*/ 	.byte	0xff
	.zero		1


	//   ....[197]....
        /*0d78*/ 	.word	0x00009c70
        /*0d7c*/ 	.word	0x00000000
        /*0d80*/ 	.word	0x00000000
        /*0d84*/ 	.short	0x010a
        /*0d86*/ 	.byte	0xff
	.zero		1


	//   ....[198]....
        /*0d88*/ 	.word	0x00009cd0
        /*0d8c*/ 	.word	0x00000000
        /*0d90*/ 	.word	0x00000000
        /*0d94*/ 	.short	0x010a
        /*0d96*/ 	.byte	0xff
	.zero		1


	//   ....[199]....
        /*0d98*/ 	.word	0x00009d30
        /*0d9c*/ 	.word	0x00000000
        /*0da0*/ 	.word	0x00000000
        /*0da4*/ 	.short	0x010a
        /*0da6*/ 	.byte	0xff
	.zero		1


	//   ....[200]....
        /*0da8*/ 	.word	0x00009d90
        /*0dac*/ 	.word	0x00000000
        /*0db0*/ 	.word	0x00000000
        /*0db4*/ 	.short	0x010a
        /*0db6*/ 	.byte	0xff
	.zero		1


	//   ....[201]....
        /*0db8*/ 	.word	0x00009df0
        /*0dbc*/ 	.word	0x00000000
        /*0dc0*/ 	.word	0x00000000
        /*0dc4*/ 	.short	0x010a
        /*0dc6*/ 	.byte	0xff
	.zero		1


	//   ....[202]....
        /*0dc8*/ 	.word	0x00009e50
        /*0dcc*/ 	.word	0x00000000
        /*0dd0*/ 	.word	0x00000000
        /*0dd4*/ 	.short	0x010a
        /*0dd6*/ 	.byte	0xff
	.zero		1


	//   ....[203]....
        /*0dd8*/ 	.word	0x00009eb0
        /*0ddc*/ 	.word	0x00000000
        /*0de0*/ 	.word	0x00000000
        /*0de4*/ 	.short	0x010a
        /*0de6*/ 	.byte	0xff
	.zero		1


	//   ....[204]....
        /*0de8*/ 	.word	0x00009f10
        /*0dec*/ 	.word	0x00000000
        /*0df0*/ 	.word	0x00000000
        /*0df4*/ 	.short	0x010a
        /*0df6*/ 	.byte	0xff
	.zero		1


	//   ....[205]....
        /*0df8*/ 	.word	0x00009f70
        /*0dfc*/ 	.word	0x00000000
        /*0e00*/ 	.word	0x00000000
        /*0e04*/ 	.short	0x010a
        /*0e06*/ 	.byte	0xff
	.zero		1


	//   ....[206]....
        /*0e08*/ 	.word	0x00009fd0
        /*0e0c*/ 	.word	0x00000000
        /*0e10*/ 	.word	0x00000000
        /*0e14*/ 	.short	0x010a
        /*0e16*/ 	.byte	0xff
	.zero		1


	//   ....[207]....
        /*0e18*/ 	.word	0x0000a030
        /*0e1c*/ 	.word	0x00000000
        /*0e20*/ 	.word	0x00000000
        /*0e24*/ 	.short	0x010a
        /*0e26*/ 	.byte	0xff
	.zero		1


	//   ....[208]....
        /*0e28*/ 	.word	0x0000a090
        /*0e2c*/ 	.word	0x00000000
        /*0e30*/ 	.word	0x00000000
        /*0e34*/ 	.short	0x010a
        /*0e36*/ 	.byte	0xff
	.zero		1


	//   ....[209]....
        /*0e38*/ 	.word	0x0000a0f0
        /*0e3c*/ 	.word	0x00000000
        /*0e40*/ 	.word	0x00000000
        /*0e44*/ 	.short	0x010a
        /*0e46*/ 	.byte	0xff
	.zero		1


	//   ....[210]....
        /*0e48*/ 	.word	0x0000a140
        /*0e4c*/ 	.word	0x00000000
        /*0e50*/ 	.word	0x00000250
        /*0e54*/ 	.short	0x010a
        /*0e56*/ 	.byte	0xff
	.zero		1


	//   ....[211]....
        /*0e58*/ 	.word	0x0000a1a0
        /*0e5c*/ 	.word	0x00000000
        /*0e60*/ 	.word	0x00000200
        /*0e64*/ 	.short	0x010a
        /*0e66*/ 	.byte	0xff
	.zero		1


	//   ....[212]....
        /*0e68*/ 	.word	0x0000a1f0
        /*0e6c*/ 	.word	0x00000000
        /*0e70*/ 	.word	0x000001f0
        /*0e74*/ 	.short	0x010a
        /*0e76*/ 	.byte	0xff
	.zero		1


	//   ....[213]....
        /*0e78*/ 	.word	0x0000a250
        /*0e7c*/ 	.word	0x00000000
        /*0e80*/ 	.word	0x00000200
        /*0e84*/ 	.short	0x010a
        /*0e86*/ 	.byte	0xff
	.zero		1


	//   ....[214]....
        /*0e88*/ 	.word	0x0000a2b0
        /*0e8c*/ 	.word	0x00000004
        /*0e90*/ 	.word	0x00000008
        /*0e94*/ 	.short	0x010a
        /*0e96*/ 	.byte	0xff
	.zero		1


	//   ....[215]....
        /*0e98*/ 	.word	0x0000a390
        /*0e9c*/ 	.word	0x00000002
        /*0ea0*/ 	.word	0x00000008
        /*0ea4*/ 	.short	0x010a
        /*0ea6*/ 	.byte	0xff
	.zero		1


	//   ....[216]....
        /*0ea8*/ 	.word	0x0000a3e0
        /*0eac*/ 	.word	0x00000000
        /*0eb0*/ 	.word	0x000001f0
        /*0eb4*/ 	.short	0x010a
        /*0eb6*/ 	.byte	0xff
	.zero		1


	//   ....[217]....
        /*0eb8*/ 	.word	0x0000a440
        /*0ebc*/ 	.word	0x00000000
        /*0ec0*/ 	.word	0x00000230
        /*0ec4*/ 	.short	0x010a
        /*0ec6*/ 	.byte	0xff
	.zero		1


	//   ....[218]....
        /*0ec8*/ 	.word	0x0000a4a0
        /*0ecc*/ 	.word	0x00000000
        /*0ed0*/ 	.word	0x00000000
        /*0ed4*/ 	.short	0x010a
        /*0ed6*/ 	.byte	0xff
	.zero		1


	//   ....[219]....
        /*0ed8*/ 	.word	0x0000a500
        /*0edc*/ 	.word	0x00000000
        /*0ee0*/ 	.word	0x00000000
        /*0ee4*/ 	.short	0x010a
        /*0ee6*/ 	.byte	0xff
	.zero		1


	//   ....[220]....
        /*0ee8*/ 	.word	0x0000a560
        /*0eec*/ 	.word	0x00000000
        /*0ef0*/ 	.word	0x00000000
        /*0ef4*/ 	.short	0x010a
        /*0ef6*/ 	.byte	0xff
	.zero		1


	//   ....[221]....
        /*0ef8*/ 	.word	0x0000a5c0
        /*0efc*/ 	.word	0x00000000
        /*0f00*/ 	.word	0x00000000
        /*0f04*/ 	.short	0x010a
        /*0f06*/ 	.byte	0xff
	.zero		1


	//   ....[222]....
        /*0f08*/ 	.word	0x0000a620
        /*0f0c*/ 	.word	0x00000000
        /*0f10*/ 	.word	0x00000270
        /*0f14*/ 	.short	0x010a
        /*0f16*/ 	.byte	0xff
	.zero		1


	//   ....[223]....
        /*0f18*/ 	.word	0x0000a670
        /*0f1c*/ 	.word	0x00000000
        /*0f20*/ 	.word	0x000001f0
        /*0f24*/ 	.short	0x010a
        /*0f26*/ 	.byte	0xff
	.zero		1


	//   ....[224]....
        /*0f28*/ 	.word	0x0000a6d0
        /*0f2c*/ 	.word	0x00000000
        /*0f30*/ 	.word	0x000001e8
        /*0f34*/ 	.short	0x010a
        /*0f36*/ 	.byte	0xff
	.zero		1


	//   ....[225]....
        /*0f38*/ 	.word	0x0000a730
        /*0f3c*/ 	.word	0x00000003
        /*0f40*/ 	.word	0x000001c0
        /*0f44*/ 	.short	0x010a
        /*0f46*/ 	.byte	0xff
	.zero		1


	//   ....[226]....
        /*0f48*/ 	.word	0x0000a790
        /*0f4c*/ 	.word	0x00000003
        /*0f50*/ 	.word	0x000001c8
        /*0f54*/ 	.short	0x010a
        /*0f56*/ 	.byte	0xff
	.zero		1


	//   ....[227]....
        /*0f58*/ 	.word	0x0000a7f0
        /*0f5c*/ 	.word	0x00000003
        /*0f60*/ 	.word	0x000001d0
        /*0f64*/ 	.short	0x010a
        /*0f66*/ 	.byte	0xff
	.zero		1


	//   ....[228]....
        /*0f68*/ 	.word	0x0000a850
        /*0f6c*/ 	.word	0x00000003
        /*0f70*/ 	.word	0x000001d8
        /*0f74*/ 	.short	0x010a
        /*0f76*/ 	.byte	0xff
	.zero		1


	//   ....[229]....
        /*0f78*/ 	.word	0x0000a8b0
        /*0f7c*/ 	.word	0x00000000
        /*0f80*/ 	.word	0x000001c0
        /*0f84*/ 	.short	0x010a
        /*0f86*/ 	.byte	0xff
	.zero		1


	//   ....[230]....
        /*0f88*/ 	.word	0x0000a910
        /*0f8c*/ 	.word	0x00000000
        /*0f90*/ 	.word	0x000001c8
        /*0f94*/ 	.short	0x010a
        /*0f96*/ 	.byte	0xff
	.zero		1


	//   ....[231]....
        /*0f98*/ 	.word	0x0000a970
        /*0f9c*/ 	.word	0x00000000
        /*0fa0*/ 	.word	0x000001d0
        /*0fa4*/ 	.short	0x010a
        /*0fa6*/ 	.byte	0xff
	.zero		1


	//   ....[232]....
        /*0fa8*/ 	.word	0x0000a9c0
        /*0fac*/ 	.word	0x00000000
        /*0fb0*/ 	.word	0x000001f0
        /*0fb4*/ 	.short	0x010a
        /*0fb6*/ 	.byte	0xff
	.zero		1


	//   ....[233]....
        /*0fb8*/ 	.word	0x0000aa20
        /*0fbc*/ 	.word	0x00000000
        /*0fc0*/ 	.word	0x000001a0
        /*0fc4*/ 	.short	0x010a
        /*0fc6*/ 	.byte	0xff
	.zero		1


	//   ....[234]....
        /*0fc8*/ 	.word	0x0000aa70
        /*0fcc*/ 	.word	0x0000004a
        /*0fd0*/ 	.word	0x00000210
        /*0fd4*/ 	.short	0x010a
        /*0fd6*/ 	.byte	0xff
	.zero		1


	//   ....[235]....
        /*0fd8*/ 	.word	0x0000aac0
        /*0fdc*/ 	.word	0x00000003
        /*0fe0*/ 	.word	0x000001a0
        /*0fe4*/ 	.short	0x010a
        /*0fe6*/ 	.byte	0xff
	.zero		1


	//   ....[236]....
        /*0fe8*/ 	.word	0x0000ab10
        /*0fec*/ 	.word	0x00000053
        /*0ff0*/ 	.word	0x000001a0
        /*0ff4*/ 	.short	0x010a
        /*0ff6*/ 	.byte	0xff
	.zero		1


	//   ....[237]....
        /*0ff8*/ 	.word	0x0000ab60
        /*0ffc*/ 	.word	0x00000058
        /*1000*/ 	.word	0x000001a0
        /*1004*/ 	.short	0x010a
        /*1006*/ 	.byte	0xff
	.zero		1


	//----- nvinfo : EIATTR_NUM_MBARRIERS
	.align		4
.L_47:
        /*1008*/ 	.byte	0x03, 0x38
        /*100a*/ 	.short	0x004f


	//----- nvinfo : EIATTR_EXIT_INSTR_OFFSETS
	.align		4
        /*100c*/ 	.byte	0x04, 0x1c
        /*100e*/ 	.short	(.L_49 - .L_48)


	//   ....[0]....
.L_48:
        /*1010*/ 	.word	0x00003750


	//   ....[1]....
        /*1014*/ 	.word	0x00003c50


	//   ....[2]....
        /*1018*/ 	.word	0x00003cb0


	//   ....[3]....
        /*101c*/ 	.word	0x00004f50


	//   ....[4]....
        /*1020*/ 	.word	0x00006140


	//   ....[5]....
        /*1024*/ 	.word	0x00006180


	//   ....[6]....
        /*1028*/ 	.word	0x00009550


	//   ....[7]....
        /*102c*/ 	.word	0x000095d0


	//   ....[8]....
        /*1030*/ 	.word	0x00009600


	//   ....[9]....
        /*1034*/ 	.word	0x00009670


	//----- nvinfo : EIATTR_MAX_THREADS
	.align		4
.L_49:
        /*1038*/ 	.byte	0x04, 0x05
        /*103a*/ 	.short	(.L_51 - .L_50)
.L_50:
        /*103c*/ 	.word	0x00000100
        /*1040*/ 	.word	0x00000001
        /*1044*/ 	.word	0x00000001


	//----- nvinfo : EIATTR_CRS_STACK_SIZE
	.align		4
.L_51:
        /*1048*/ 	.byte	0x04, 0x1e
        /*104a*/ 	.short	(.L_53 - .L_52)
.L_52:
        /*104c*/ 	.word	0x00000000


	//----- nvinfo : EIATTR_CBANK_PARAM_SIZE
	.align		4
.L_53:
        /*1050*/ 	.byte	0x03, 0x19
        /*1052*/ 	.short	0x0800


	//----- nvinfo : EIATTR_PARAM_CBANK
	.align		4
        /*1054*/ 	.byte	0x04, 0x0a
        /*1056*/ 	.short	(.L_55 - .L_54)
	.align		4
.L_54:
        /*1058*/ 	.word	index@(.nv.constant0._ZN7cutlass13device_kernelINS_4gemm6kernel13GemmUniversalIN4cute5tupleIJiiiiEEENS1_10collective13CollectiveMmaINS1_35MainloopSm100TmaUmmaWarpSpecializedILi26ELi2ELi4ENS5_IJNS4_1CILi2EEENSA_ILi1EEESC_EEEEENS5_IJNSA_ILi128EEESF_NSA_ILi32EEEEEENS_6half_tENS5_IJlSC_lEEESI_SJ_NS4_8TiledMMAINS4_8MMA_AtomIJNS4_26SM100_MMA_F16BF16_2x1SM_SSISI_SI_fLi128ELi128ELNS4_4UMMA5MajorE0ELSO_0ELNSN_7ScaleInE0ELSP_0EEEEEENS4_6LayoutINS5_IJSC_SC_SC_EEENS5_IJNSA_ILi0EEESU_SU_EEEEENS5_IJNS4_10UnderscoreESX_SX_EEEEENS4_18SM100_TMA_2SM_LOADENS4_14ComposedLayoutINS4_7SwizzleILi2ELi4ELi3EEENS4_18smem_ptr_flag_bitsILi16EEENSS_INS5_IJNSA_ILi8EEESG_EEENS5_IJSG_SC_EEEEEEEvNS4_8identityES10_S1A_vS1B_EENS_8epilogue10collective18CollectiveEpilogueINS1D_23Sm100TmaWarpSpecializedILi4ELi2ELi16ELb1ELb0EEEJNS5_IJNSA_ILi64EEESF_SG_EEENS5_IJNSS_IS1I_SC_EENSS_INS5_IJNSA_ILi16EEESB_EEENS5_IJSC_S1I_EEEEEEEESI_SJ_SI_SJ_NS1D_6fusion15FusionCallbacksIS1H_NS1Q_17LinearCombinationISI_fSI_fLNS_15FloatRoundStyleE2EEES1J_S1P_JEEENS4_5SM1004TMEM4LOAD26SM100_TMEM_LOAD_32dp32b16xENS4_13SM90_TMA_LOADENS11_INS12_ILi1ELi4ELi3EEES15_NSS_INS5_IJS16_S1L_EEENS5_IJS1L_SC_EEEEEEENS4_39AutoVectorizingCopyWithAssumedAlignmentILi128EEENS4_14SM90_TMA_STOREES25_S27_S27_EEEvvEEEEvNT_6ParamsE)
        /*105c*/ 	.short	0x0380
        /*105e*/ 	.short	0x0800


	//----- nvinfo : EIATTR_SW_WAR
	.align		4
.L_55:
        /*1060*/ 	.byte	0x04, 0x36
        /*1062*/ 	.short	(.L_57 - .L_56)
.L_56:
        /*1064*/ 	.word	0x00000008
.L_57:


//--------------------- .nv.callgraph             --------------------------
	.section	.nv.callgraph,"",@"SHT_CUDA_CALLGRAPH"
	.align	4
	.sectionentsize	8
	.align		4
        /*0000*/ 	.word	0x00000000
	.align		4
        /*0004*/ 	.word	0xffffffff
	.align		4
        /*0008*/ 	.word	index@(_ZN7cutlass13device_kernelINS_4gemm6kernel13GemmUniversalIN4cute5tupleIJiiiiEEENS1_10collective13CollectiveMmaINS1_35MainloopSm100TmaUmmaWarpSpecializedILi26ELi2ELi4ENS5_IJNS4_1CILi2EEENSA_ILi1EEESC_EEEEENS5_IJNSA_ILi128EEESF_NSA_ILi32EEEEEENS_6half_tENS5_IJlSC_lEEESI_SJ_NS4_8TiledMMAINS4_8MMA_AtomIJNS4_26SM100_MMA_F16BF16_2x1SM_SSISI_SI_fLi128ELi128ELNS4_4UMMA5MajorE0ELSO_0ELNSN_7ScaleInE0ELSP_0EEEEEENS4_6LayoutINS5_IJSC_SC_SC_EEENS5_IJNSA_ILi0EEESU_SU_EEEEENS5_IJNS4_10UnderscoreESX_SX_EEEEENS4_18SM100_TMA_2SM_LOADENS4_14ComposedLayoutINS4_7SwizzleILi2ELi4ELi3EEENS4_18smem_ptr_flag_bitsILi16EEENSS_INS5_IJNSA_ILi8EEESG_EEENS5_IJSG_SC_EEEEEEEvNS4_8identityES10_S1A_vS1B_EENS_8epilogue10collective18CollectiveEpilogueINS1D_23Sm100TmaWarpSpecializedILi4ELi2ELi16ELb1ELb0EEEJNS5_IJNSA_ILi64EEESF_SG_EEENS5_IJNSS_IS1I_SC_EENSS_INS5_IJNSA_ILi16EEESB_EEENS5_IJSC_S1I_EEEEEEEESI_SJ_SI_SJ_NS1D_6fusion15FusionCallbacksIS1H_NS1Q_17LinearCombinationISI_fSI_fLNS_15FloatRoundStyleE2EEES1J_S1P_JEEENS4_5SM1004TMEM4LOAD26SM100_TMEM_LOAD_32dp32b16xENS4_13SM90_TMA_LOADENS11_INS12_ILi1ELi4ELi3EEES15_NSS_INS5_IJS16_S1L_EEENS5_IJS1L_SC_EEEEEEENS4_39AutoVectorizingCopyWithAssumedAlignmentILi128EEENS4_14SM90_TMA_STOREES25_S27_S27_EEEvvEEEEvNT_6ParamsE)
	.align		4
        /*000c*/ 	.word	index@(__assertfail)
	.align		4
        /*0010*/ 	.word	0x00000000
	.align		4
        /*0014*/ 	.word	0xfffffffe
	.align		4
        /*0018*/ 	.word	0x00000000
	.align		4
        /*001c*/ 	.word	0xfffffffd
	.align		4
        /*0020*/ 	.word	0x00000000
	.align		4
        /*0024*/ 	.word	0xfffffffc


//--------------------- .nv.constant4             --------------------------
	.section	.nv.constant4,"a",@progbits
	.align	8
	.align		8
.nv.constant4:
        /*0000*/ 	.dword	__assertfail
	.align		8
        /*0008*/ 	.dword	__unnamed_1
	.align		8
        /*0010*/ 	.dword	__unnamed_2
	.align		8
        /*0018*/ 	.dword	_ZN40_INTERNAL_125d6f48_4_k_cu_11c262ab_155704cuda3std3__45__cpo5beginE
	.align		8
        /*0020*/ 	.dword	_ZN40_INTERNAL_125d6f48_4_k_cu_11c262ab_155704cuda3std3__45__cpo3endE
	.align		8
        /*0028*/ 	.dword	_ZN40_INTERNAL_125d6f48_4_k_cu_11c262ab_155704cuda3std3__45__cpo6cbeginE
	.align		8
        /*0030*/ 	.dword	_ZN40_INTERNAL_125d6f48_4_k_cu_11c262ab_155704cuda3std3__45__cpo4cendE
	.align		8
        /*0038*/ 	.dword	_ZN40_INTERNAL_125d6f48_4_k_cu_11c262ab_155704cuda3std3__442_GLOBAL__N__125d6f48_4_k_cu_11c262ab_155706ignoreE
	.align		8
        /*0040*/ 	.dword	_ZN40_INTERNAL_125d6f48_4_k_cu_11c262ab_155704cuda3std3__419piecewise_constructE
	.align		8
        /*0048*/ 	.dword	_ZN40_INTERNAL_125d6f48_4_k_cu_11c262ab_155704cuda3std3__48in_placeE
	.align		8
        /*0050*/ 	.dword	_ZN40_INTERNAL_125d6f48_4_k_cu_11c262ab_155704cuda3std6ranges3__45__cpo4swapE
	.align		8
        /*0058*/ 	.dword	_ZN40_INTERNAL_125d6f48_4_k_cu_11c262ab_155704cuda3std6ranges3__45__cpo9iter_moveE
	.align		8
        /*0060*/ 	.dword	_ZN40_INTERNAL_125d6f48_4_k_cu_11c262ab_155704cute7productE
	.align		8
        /*0068*/ 	.dword	_ZN40_INTERNAL_125d6f48_4_k_cu_11c262ab_155704cute1_E
	.align		8
        /*0070*/ 	.dword	$str$25
	.align		8
        /*0078*/ 	.dword	$str$26
	.align		8
        /*0080*/ 	.dword	$str$27
	.align		8
        /*0088*/ 	.dword	$str$28


//--------------------- .text._ZN7cutlass13device_kernelINS_4gemm6kernel13GemmUniversalIN4cute5tupleIJiiiiEEENS1_10collective13CollectiveMmaINS1_35MainloopSm100TmaUmmaWarpSpecializedILi26ELi2ELi4ENS5_IJNS4_1CILi2EEENSA_ILi1EEESC_EEEEENS5_IJNSA_ILi128EEESF_NSA_ILi32EEEEEENS_6half_tENS5_IJlSC_lEEESI_SJ_NS4_8TiledMMAINS4_8MMA_AtomIJNS4_26SM100_MMA_F16BF16_2x1SM_SSISI_SI_fLi128ELi128ELNS4_4UMMA5MajorE0ELSO_0ELNSN_7ScaleInE0ELSP_0EEEEEENS4_6LayoutINS5_IJSC_SC_SC_EEENS5_IJNSA_ILi0EEESU_SU_EEEEENS5_IJNS4_10UnderscoreESX_SX_EEEEENS4_18SM100_TMA_2SM_LOADENS4_14ComposedLayoutINS4_7SwizzleILi2ELi4ELi3EEENS4_18smem_ptr_flag_bitsILi16EEENSS_INS5_IJNSA_ILi8EEESG_EEENS5_IJSG_SC_EEEEEEEvNS4_8identityES10_S1A_vS1B_EENS_8epilogue10collective18CollectiveEpilogueINS1D_23Sm100TmaWarpSpecializedILi4ELi2ELi16ELb1ELb0EEEJNS5_IJNSA_ILi64EEESF_SG_EEENS5_IJNSS_IS1I_SC_EENSS_INS5_IJNSA_ILi16EEESB_EEENS5_IJSC_S1I_EEEEEEEESI_SJ_SI_SJ_NS1D_6fusion15FusionCallbacksIS1H_NS1Q_17LinearCombinationISI_fSI_fLNS_15FloatRoundStyleE2EEES1J_S1P_JEEENS4_5SM1004TMEM4LOAD26SM100_TMEM_LOAD_32dp32b16xENS4_13SM90_TMA_LOADENS11_INS12_ILi1ELi4ELi3EEES15_NSS_INS5_IJS16_S1L_EEENS5_IJS1L_SC_EEEEEEENS4_39AutoVectorizingCopyWithAssumedAlignmentILi128EEENS4_14SM90_TMA_STOREES25_S27_S27_EEEvvEEEEvNT_6ParamsE --------------------------
	.section	.text._ZN7cutlass13device_kernelINS_4gemm6kernel13GemmUniversalIN4cute5tupleIJiiiiEEENS1_10collective13CollectiveMmaINS1_35MainloopSm100TmaUmmaWarpSpecializedILi26ELi2ELi4ENS5_IJNS4_1CILi2EEENSA_ILi1EEESC_EEEEENS5_IJNSA_ILi128EEESF_NSA_ILi32EEEEEENS_6half_tENS5_IJlSC_lEEESI_SJ_NS4_8TiledMMAINS4_8MMA_AtomIJNS4_26SM100_MMA_F16BF16_2x1SM_SSISI_SI_fLi128ELi128ELNS4_4UMMA5MajorE0ELSO_0ELNSN_7ScaleInE0ELSP_0EEEEEENS4_6LayoutINS5_IJSC_SC_SC_EEENS5_IJNSA_ILi0EEESU_SU_EEEEENS5_IJNS4_10UnderscoreESX_SX_EEEEENS4_18SM100_TMA_2SM_LOADENS4_14ComposedLayoutINS4_7SwizzleILi2ELi4ELi3EEENS4_18smem_ptr_flag_bitsILi16EEENSS_INS5_IJNSA_ILi8EEESG_EEENS5_IJSG_SC_EEEEEEEvNS4_8identityES10_S1A_vS1B_EENS_8epilogue10collective18CollectiveEpilogueINS1D_23Sm100TmaWarpSpecializedILi4ELi2ELi16ELb1ELb0EEEJNS5_IJNSA_ILi64EEESF_SG_EEENS5_IJNSS_IS1I_SC_EENSS_INS5_IJNSA_ILi16EEESB_EEENS5_IJSC_S1I_EEEEEEEESI_SJ_SI_SJ_NS1D_6fusion15FusionCallbacksIS1H_NS1Q_17LinearCombinationISI_fSI_fLNS_15FloatRoundStyleE2EEES1J_S1P_JEEENS4_5SM1004TMEM4LOAD26SM100_TMEM_LOAD_32dp32b16xENS4_13SM90_TMA_LOADENS11_INS12_ILi1ELi4ELi3EEES15_NSS_INS5_IJS16_S1L_EEENS5_IJS1L_SC_EEEEEEENS4_39AutoVectorizingCopyWithAssumedAlignmentILi128EEENS4_14SM90_TMA_STOREES25_S27_S27_EEEvvEEEEvNT_6ParamsE,"ax",@progbits
	.align	128
.text._ZN7cutlass13device_kernelINS_4gemm6kernel13GemmUniversalIN4cute5tupleIJiiiiEEENS1_10collective13CollectiveMmaINS1_35MainloopSm100TmaUmmaWarpSpecializedILi26ELi2ELi4ENS5_IJNS4_1CILi2EEENSA_ILi1EEESC_EEEEENS5_IJNSA_ILi128EEESF_NSA_ILi32EEEEEENS_6half_tENS5_IJlSC_lEEESI_SJ_NS4_8TiledMMAINS4_8MMA_AtomIJNS4_26SM100_MMA_F16BF16_2x1SM_SSISI_SI_fLi128ELi128ELNS4_4UMMA5MajorE0ELSO_0ELNSN_7ScaleInE0ELSP_0EEEEEENS4_6LayoutINS5_IJSC_SC_SC_EEENS5_IJNSA_ILi0EEESU_SU_EEEEENS5_IJNS4_10UnderscoreESX_SX_EEEEENS4_18SM100_TMA_2SM_LOADENS4_14ComposedLayoutINS4_7SwizzleILi2ELi4ELi3EEENS4_18smem_ptr_flag_bitsILi16EEENSS_INS5_IJNSA_ILi8EEESG_EEENS5_IJSG_SC_EEEEEEEvNS4_8identityES10_S1A_vS1B_EENS_8epilogue10collective18CollectiveEpilogueINS1D_23Sm100TmaWarpSpecializedILi4ELi2ELi16ELb1ELb0EEEJNS5_IJNSA_ILi64EEESF_SG_EEENS5_IJNSS_IS1I_SC_EENSS_INS5_IJNSA_ILi16EEESB_EEENS5_IJSC_S1I_EEEEEEEESI_SJ_SI_SJ_NS1D_6fusion15FusionCallbacksIS1H_NS1Q_17LinearCombinationISI_fSI_fLNS_15FloatRoundStyleE2EEES1J_S1P_JEEENS4_5SM1004TMEM4LOAD26SM100_TMEM_LOAD_32dp32b16xENS4_13SM90_TMA_LOADENS11_INS12_ILi1ELi4ELi3EEES15_NSS_INS5_IJS16_S1L_EEENS5_IJS1L_SC_EEEEEEENS4_39AutoVectorizingCopyWithAssumedAlignmentILi128EEENS4_14SM90_TMA_STOREES25_S27_S27_EEEvvEEEEvNT_6ParamsE:
        .type           _ZN7cutlass13device_kernelINS_4gemm6kernel13GemmUniversalIN4cute5tupleIJiiiiEEENS1_10collective13CollectiveMmaINS1_35MainloopSm100TmaUmmaWarpSpecializedILi26ELi2ELi4ENS5_IJNS4_1CILi2EEENSA_ILi1EEESC_EEEEENS5_IJNSA_ILi128EEESF_NSA_ILi32EEEEEENS_6half_tENS5_IJlSC_lEEESI_SJ_NS4_8TiledMMAINS4_8MMA_AtomIJNS4_26SM100_MMA_F16BF16_2x1SM_SSISI_SI_fLi128ELi128ELNS4_4UMMA5MajorE0ELSO_0ELNSN_7ScaleInE0ELSP_0EEEEEENS4_6LayoutINS5_IJSC_SC_SC_EEENS5_IJNSA_ILi0EEESU_SU_EEEEENS5_IJNS4_10UnderscoreESX_SX_EEEEENS4_18SM100_TMA_2SM_LOADENS4_14ComposedLayoutINS4_7SwizzleILi2ELi4ELi3EEENS4_18smem_ptr_flag_bitsILi16EEENSS_INS5_IJNSA_ILi8EEESG_EEENS5_IJSG_SC_EEEEEEEvNS4_8identityES10_S1A_vS1B_EENS_8epilogue10collective18CollectiveEpilogueINS1D_23Sm100TmaWarpSpecializedILi4ELi2ELi16ELb1ELb0EEEJNS5_IJNSA_ILi64EEESF_SG_EEENS5_IJNSS_IS1I_SC_EENSS_INS5_IJNSA_ILi16EEESB_EEENS5_IJSC_S1I_EEEEEEEESI_SJ_SI_SJ_NS1D_6fusion15FusionCallbacksIS1H_NS1Q_17LinearCombinationISI_fSI_fLNS_15FloatRoundStyleE2EEES1J_S1P_JEEENS4_5SM1004TMEM4LOAD26SM100_TMEM_LOAD_32dp32b16xENS4_13SM90_TMA_LOADENS11_INS12_ILi1ELi4ELi3EEES15_NSS_INS5_IJS16_S1L_EEENS5_IJS1L_SC_EEEEEEENS4_39AutoVectorizingCopyWithAssumedAlignmentILi128EEENS4_14SM90_TMA_STOREES25_S27_S27_EEEvvEEEEvNT_6ParamsE,@function
        .size           _ZN7cutlass13device_kernelINS_4gemm6kernel13GemmUniversalIN4cute5tupleIJiiiiEEENS1_10collective13CollectiveMmaINS1_35MainloopSm100TmaUmmaWarpSpecializedILi26ELi2ELi4ENS5_IJNS4_1CILi2EEENSA_ILi1EEESC_EEEEENS5_IJNSA_ILi128EEESF_NSA_ILi32EEEEEENS_6half_tENS5_IJlSC_lEEESI_SJ_NS4_8TiledMMAINS4_8MMA_AtomIJNS4_26SM100_MMA_F16BF16_2x1SM_SSISI_SI_fLi128ELi128ELNS4_4UMMA5MajorE0ELSO_0ELNSN_7ScaleInE0ELSP_0EEEEEENS4_6LayoutINS5_IJSC_SC_SC_EEENS5_IJNSA_ILi0EEESU_SU_EEEEENS5_IJNS4_10UnderscoreESX_SX_EEEEENS4_18SM100_TMA_2SM_LOADENS4_14ComposedLayoutINS4_7SwizzleILi2ELi4ELi3EEENS4_18smem_ptr_flag_bitsILi16EEENSS_INS5_IJNSA_ILi8EEESG_EEENS5_IJSG_SC_EEEEEEEvNS4_8identityES10_S1A_vS1B_EENS_8epilogue10collective18CollectiveEpilogueINS1D_23Sm100TmaWarpSpecializedILi4ELi2ELi16ELb1ELb0EEEJNS5_IJNSA_ILi64EEESF_SG_EEENS5_IJNSS_IS1I_SC_EENSS_INS5_IJNSA_ILi16EEESB_EEENS5_IJSC_S1I_EEEEEEEESI_SJ_SI_SJ_NS1D_6fusion15FusionCallbacksIS1H_NS1Q_17LinearCombinationISI_fSI_fLNS_15FloatRoundStyleE2EEES1J_S1P_JEEENS4_5SM1004TMEM4LOAD26SM100_TMEM_LOAD_32dp32b16xENS4_13SM90_TMA_LOADENS11_INS12_ILi1ELi4ELi3EEES15_NSS_INS5_IJS16_S1L_EEENS5_IJS1L_SC_EEEEEEENS4_39AutoVectorizingCopyWithAssumedAlignmentILi128EEENS4_14SM90_TMA_STOREES25_S27_S27_EEEvvEEEEvNT_6ParamsE,(.L_x_264 - _ZN7cutlass13device_kernelINS_4gemm6kernel13GemmUniversalIN4cute5tupleIJiiiiEEENS1_10collective13CollectiveMmaINS1_35MainloopSm100TmaUmmaWarpSpecializedILi26ELi2ELi4ENS5_IJNS4_1CILi2EEENSA_ILi1EEESC_EEEEENS5_IJNSA_ILi128EEESF_NSA_ILi32EEEEEENS_6half_tENS5_IJlSC_lEEESI_SJ_NS4_8TiledMMAINS4_8MMA_AtomIJNS4_26SM100_MMA_F16BF16_2x1SM_SSISI_SI_fLi128ELi128ELNS4_4UMMA5MajorE0ELSO_0ELNSN_7ScaleInE0ELSP_0EEEEEENS4_6LayoutINS5_IJSC_SC_SC_EEENS5_IJNSA_ILi0EEESU_SU_EEEEENS5_IJNS4_10UnderscoreESX_SX_EEEEENS4_18SM100_TMA_2SM_LOADENS4_14ComposedLayoutINS4_7SwizzleILi2ELi4ELi3EEENS4_18smem_ptr_flag_bitsILi16EEENSS_INS5_IJNSA_ILi8EEESG_EEENS5_IJSG_SC_EEEEEEEvNS4_8identityES10_S1A_vS1B_EENS_8epilogue10collective18CollectiveEpilogueINS1D_23Sm100TmaWarpSpecializedILi4ELi2ELi16ELb1ELb0EEEJNS5_IJNSA_ILi64EEESF_SG_EEENS5_IJNSS_IS1I_SC_EENSS_INS5_IJNSA_ILi16EEESB_EEENS5_IJSC_S1I_EEEEEEEESI_SJ_SI_SJ_NS1D_6fusion15FusionCallbacksIS1H_NS1Q_17LinearCombinationISI_fSI_fLNS_15FloatRoundStyleE2EEES1J_S1P_JEEENS4_5SM1004TMEM4LOAD26SM100_TMEM_LOAD_32dp32b16xENS4_13SM90_TMA_LOADENS11_INS12_ILi1ELi4ELi3EEES15_NSS_INS5_IJS16_S1L_EEENS5_IJS1L_SC_EEEEEEENS4_39AutoVectorizingCopyWithAssumedAlignmentILi128EEENS4_14SM90_TMA_STOREES25_S27_S27_EEEvvEEEEvNT_6ParamsE)
        .other          _ZN7cutlass13device_kernelINS_4gemm6kernel13GemmUniversalIN4cute5tupleIJiiiiEEENS1_10collective13CollectiveMmaINS1_35MainloopSm100TmaUmmaWarpSpecializedILi26ELi2ELi4ENS5_IJNS4_1CILi2EEENSA_ILi1EEESC_EEEEENS5_IJNSA_ILi128EEESF_NSA_ILi32EEEEEENS_6half_tENS5_IJlSC_lEEESI_SJ_NS4_8TiledMMAINS4_8MMA_AtomIJNS4_26SM100_MMA_F16BF16_2x1SM_SSISI_SI_fLi128ELi128ELNS4_4UMMA5MajorE0ELSO_0ELNSN_7ScaleInE0ELSP_0EEEEEENS4_6LayoutINS5_IJSC_SC_SC_EEENS5_IJNSA_ILi0EEESU_SU_EEEEENS5_IJNS4_10UnderscoreESX_SX_EEEEENS4_18SM100_TMA_2SM_LOADENS4_14ComposedLayoutINS4_7SwizzleILi2ELi4ELi3EEENS4_18smem_ptr_flag_bitsILi16EEENSS_INS5_IJNSA_ILi8EEESG_EEENS5_IJSG_SC_EEEEEEEvNS4_8identityES10_S1A_vS1B_EENS_8epilogue10collective18CollectiveEpilogueINS1D_23Sm100TmaWarpSpecializedILi4ELi2ELi16ELb1ELb0EEEJNS5_IJNSA_ILi64EEESF_SG_EEENS5_IJNSS_IS1I_SC_EENSS_INS5_IJNSA_ILi16EEESB_EEENS5_IJSC_S1I_EEEEEEEESI_SJ_SI_SJ_NS1D_6fusion15FusionCallbacksIS1H_NS1Q_17LinearCombinationISI_fSI_fLNS_15FloatRoundStyleE2EEES1J_S1P_JEEENS4_5SM1004TMEM4LOAD26SM100_TMEM_LOAD_32dp32b16xENS4_13SM90_TMA_LOADENS11_INS12_ILi1ELi4ELi3EEES15_NSS_INS5_IJS16_S1L_EEENS5_IJS1L_SC_EEEEEEENS4_39AutoVectorizingCopyWithAssumedAlignmentILi128EEENS4_14SM90_TMA_STOREES25_S27_S27_EEEvvEEEEvNT_6ParamsE,@"STO_CUDA_ENTRY STV_DEFAULT"
_ZN7cutlass13device_kernelINS_4gemm6kernel13GemmUniversalIN4cute5tupleIJiiiiEEENS1_10collective13CollectiveMmaINS1_35MainloopSm100TmaUmmaWarpSpecializedILi26ELi2ELi4ENS5_IJNS4_1CILi2EEENSA_ILi1EEESC_EEEEENS5_IJNSA_ILi128EEESF_NSA_ILi32EEEEEENS_6half_tENS5_IJlSC_lEEESI_SJ_NS4_8TiledMMAINS4_8MMA_AtomIJNS4_26SM100_MMA_F16BF16_2x1SM_SSISI_SI_fLi128ELi128ELNS4_4UMMA5MajorE0ELSO_0ELNSN_7ScaleInE0ELSP_0EEEEEENS4_6LayoutINS5_IJSC_SC_SC_EEENS5_IJNSA_ILi0EEESU_SU_EEEEENS5_IJNS4_10UnderscoreESX_SX_EEEEENS4_18SM100_TMA_2SM_LOADENS4_14ComposedLayoutINS4_7SwizzleILi2ELi4ELi3EEENS4_18smem_ptr_flag_bitsILi16EEENSS_INS5_IJNSA_ILi8EEESG_EEENS5_IJSG_SC_EEEEEEEvNS4_8identityES10_S1A_vS1B_EENS_8epilogue10collective18CollectiveEpilogueINS1D_23Sm100TmaWarpSpecializedILi4ELi2ELi16ELb1ELb0EEEJNS5_IJNSA_ILi64EEESF_SG_EEENS5_IJNSS_IS1I_SC_EENSS_INS5_IJNSA_ILi16EEESB_EEENS5_IJSC_S1I_EEEEEEEESI_SJ_SI_SJ_NS1D_6fusion15FusionCallbacksIS1H_NS1Q_17LinearCombinationISI_fSI_fLNS_15FloatRoundStyleE2EEES1J_S1P_JEEENS4_5SM1004TMEM4LOAD26SM100_TMEM_LOAD_32dp32b16xENS4_13SM90_TMA_LOADENS11_INS12_ILi1ELi4ELi3EEES15_NSS_INS5_IJS16_S1L_EEENS5_IJS1L_SC_EEEEEEENS4_39AutoVectorizingCopyWithAssumedAlignmentILi128EEENS4_14SM90_TMA_STOREES25_S27_S27_EEEvvEEEEvNT_6ParamsE:
[----:B------:R-:W1:Y:S01]  /*0000*/  LDC R1, c[0x0][0x37c] ;  /* 0x0000df00ff017b82 */ /* 0x000e620000000800 */
[----:B------:R-:W2:Y:S01]  /*0010*/  S2R R72, SR_TID.X ;  /* 0x0000000000487919 */ /* 0x000ea20000002100 */
[----:B------:R-:W3:Y:S06]  /*0020*/  LDCU.64 UR6, c[0x0][0x890] ;  /* 0x00011200ff0677ac */ /* 0x000eec0008000a00 */
[----:B------:R-:W4:Y:S01]  /*0030*/  S2UR UR37, SR_CgaCtaId ;  /* 0x00000000002579c3 */ /* 0x000f220000008800 */
[----:B------:R-:W-:Y:S02]  /*0040*/  PRMT R59, RZ, 0x7610, R59 ;  /* 0x00007610ff3b7816 */ /* 0x000fe4000000003b */
[----:B------:R-:W-:Y:S01]  /*0050*/  ELECT P1, URZ, PT ;  /* 0x0000000000ff782f */ /* 0x000fe20003820000 */
[----:B------:R-:W1:Y:S01]  /*0060*/  LDCU.64 UR46, c[0x0][0x358] ;  /* 0x00006b00ff2e77ac */ /* 0x000e620008000a00 */
[----:B---3--:R-:W-:-:S04]  /*0070*/  UISETP.NE.U32.AND UP0, UPT, UR6, URZ, UPT ;  /* 0x000000ff0600728c */ /* 0x008fc8000bf05070 */
[----:B------:R-:W-:Y:S02]  /*0080*/  UISETP.NE.AND.EX UP0, UPT, UR7, URZ, UPT, UP0 ;  /* 0x000000ff0700728c */ /* 0x000fe4000bf05300 */
[----:B----4-:R-:W-:Y:S02]  /*0090*/  ULOP3.LUT UR5, UR37, 0x1, URZ, 0xc0, !UPT ;  /* 0x0000000125057892 */ /* 0x010fe4000f8ec0ff */
[----:B------:R-:W-:Y:S01]  /*00a0*/  ULOP3.LUT UR4, UR37, 0x1, URZ, 0x3c, !UPT ;  /* 0x0000000125047892 */ /* 0x000fe2000f8e3cff */
[----:B--2---:R-:W-:-:S05]  /*00b0*/  SHF.R.U32.HI R66, RZ, 0x5, R72 ;  /* 0x00000005ff427819 */ /* 0x004fca0000011648 */
[----:B------:R-:W2:Y:S02]  /*00c0*/  SHFL.IDX PT, R0, R66, RZ, 0x1f ;  /* 0x00001fff42007589 */ /* 0x000ea400000e0000 */
[----:B--2---:R-:W-:Y:S01]  /*00d0*/  R2UR UR10, R0 ;  /* 0x00000000000a72ca */ /* 0x004fe200000e0000 */
[----:B-1----:R-:W-:-:S14]  /*00e0*/  BRA.U UP0, `(.L_x_0) ;  /* 0x00000001002c7547 */ /* 0x002fdc000b800000 */
[----:B------:R-:W1:Y:S02]  /*00f0*/  LDCU.64 UR8, c[0x0][0x888] ;  /* 0x00011100ff0877ac */ /* 0x000e640008000a00 */
[----:B-1----:R-:W-:-:S04]  /*0100*/  UISETP.NE.U32.AND UP0, UPT, UR8, URZ, UPT ;  /* 0x000000ff0800728c */ /* 0x002fc8000bf05070 */
[----:B------:R-:W-:-:S09]  /*0110*/  UISETP.NE.AND.EX UP0, UPT, UR9, URZ, UPT, UP0 ;  /* 0x000000ff0900728c */ /* 0x000fd2000bf05300 */
[----:B------:R-:W-:Y:S05]  /*0120*/  BRA.U !UP0, `(.L_x_1) ;  /* 0x0000000108107547 */ /* 0x000fea000b800000 */
[----:B------:R-:W1:Y:S02]  /*0130*/  LDC.64 R2, c[0x0][0x888] ;  /* 0x00022200ff027b82 */ /* 0x000e640000000a00 */
[----:B-1----:R1:W5:Y:S01]  /*0140*/  LDG.E R35, desc[UR46][R2.64] ;  /* 0x0000002e02237981 */ /* 0x002362000c1e1900 */
[----:B------:R-:W-:Y:S01]  /*0150*/  HFMA2 R59, -RZ, RZ, 0, 5.9604644775390625e-08 ;  /* 0x00000001ff3b7431 */ /* 0x000fe200000001ff */
[----:B------:R-:W-:Y:S05]  /*0160*/  BRA `(.L_x_0) ;  /* 0x00000000000c7947 */ /* 0x000fea0003800000 */
.L_x_1:
[----:B------:R-:W1:Y:S01]  /*0170*/  LDCU UR8, c[0x0][0x880] ;  /* 0x00011000ff0877ac */ /* 0x000e620008000800 */
[----:B------:R-:W-:Y:S01]  /*0180*/  HFMA2 R59, -RZ, RZ, 0, 5.9604644775390625e-08 ;  /* 0x00000001ff3b7431 */ /* 0x000fe200000001ff */
[----:B-1----:R-:W-:-:S07]  /*0190*/  MOV R35, UR8 ;  /* 0x0000000800237c02 */ /* 0x002fce0008000f00 */
.L_x_0:
[----:B------:R-:W2:Y:S02]  /*01a0*/  LDCU.64 UR8, c[0x0][0x8b0] ;  /* 0x00011600ff0877ac */ /* 0x000ea40008000a00 */
[----:B--2---:R-:W-:-:S04]  /*01b0*/  UISETP.NE.U32.AND UP0, UPT, UR8, URZ, UPT ;  /* 0x000000ff0800728c */ /* 0x004fc8000bf05070 */
[----:B------:R-:W-:-:S09]  /*01c0*/  UISETP.NE.AND.EX UP0, UPT, UR9, URZ, UPT, UP0 ;  /* 0x000000ff0900728c */ /* 0x000fd2000bf05300 */
[----:B------:R-:W-:Y:S05]  /*01d0*/  BRA.U UP0, `(.L_x_2) ;  /* 0x0000000100247547 */ /* 0x000fea000b800000 */
[----:B------:R-:W2:Y:S02]  /*01e0*/  LDCU.64 UR8, c[0x0][0x8a8] ;  /* 0x00011500ff0877ac */ /* 0x000ea40008000a00 */
[----:B--2---:R-:W-:-:S04]  /*01f0*/  UISETP.NE.U32.AND UP0, UPT, UR8, URZ, UPT ;  /* 0x000000ff0800728c */ /* 0x004fc8000bf05070 */
[----:B------:R-:W-:-:S09]  /*0200*/  UISETP.NE.AND.EX UP0, UPT, UR9, URZ, UPT, UP0 ;  /* 0x000000ff0900728c */ /* 0x000fd2000bf05300 */
[----:B------:R-:W-:Y:S05]  /*0210*/  BRA.U !UP0, `(.L_x_3) ;  /* 0x00000001080c7547 */ /* 0x000fea000b800000 */
[----:B------:R-:W2:Y:S02]  /*0220*/  LDC.64 R32, c[0x0][0x8a8] ;  /* 0x00022a00ff207b82 */ /* 0x000ea40000000a00 */
[----:B--2---:R2:W5:Y:S01]  /*0230*/  LDG.E R32, desc[UR46][R32.64] ;  /* 0x0000002e20207981 */ /* 0x004562000c1e1900 */
[----:B------:R-:W-:Y:S05]  /*0240*/  BRA `(.L_x_2) ;  /* 0x0000000000087947 */ /* 0x000fea0003800000 */
.L_x_3:
[----:B------:R-:W2:Y:S02]  /*0250*/  LDCU UR8, c[0x0][0x8a0] ;  /* 0x00011400ff0877ac */ /* 0x000ea40008000800 */
[----:B--2---:R-:W-:Y:S02]  /*0260*/  MOV R32, UR8 ;  /* 0x0000000800207c02 */ /* 0x004fe40008000f00 */
.L_x_2:
[----:B------:R-:W-:Y:S01]  /*0270*/  IMAD.U32 R0, RZ, RZ, UR10 ;  /* 0x0000000aff007e24 */ /* 0x000fe2000f8e00ff */
[----:B------:R-:W-:Y:S04]  /*0280*/  BSSY.RECONVERGENT B0, `(.L_x_4) ;  /* 0x000000c000007945 */ /* 0x000fe80003800200 */
[C---:B------:R-:W-:Y:S02]  /*0290*/  ISETP.NE.OR P2, PT, R0.reuse, 0x1, !P1 ;  /* 0x000000010000780c */ /* 0x040fe40004f45670 */
[----:B------:R-:W-:-:S11]  /*02a0*/  ISETP.NE.OR P0, PT, R0, 0x3, !P1 ;  /* 0x000000030000780c */ /* 0x000fd60004f05670 */
[----:B------:R-:W-:Y:S05]  /*02b0*/  @P2 BRA `(.L_x_5) ;  /* 0x0000000000202947 */ /* 0x000fea0003800000 */
[----:B------:R-:W3:Y:S02]  /*02c0*/  LDCU.64 UR8, c[0x0][0x348] ;  /* 0x00006900ff0877ac */ /* 0x000ee40008000a00 */
[----:B---3--:R-:W-:Y:S02]  /*02d0*/  UIADD3 UR12, UP1, UPT, UR8, 0x80, URZ ;  /* 0x00000080080c7890 */ /* 0x008fe4000ff3e0ff */
[----:B------:R-:W-:Y:S02]  /*02e0*/  UIADD3 UR8, UP0, UPT, UR8, 0x180, URZ ;  /* 0x0000018008087890 */ /* 0x000fe4000ff1e0ff */
[----:B------:R-:W-:Y:S02]  /*02f0*/  UIADD3.X UR13, UPT, UPT, URZ, UR9, URZ, UP1, !UPT ;  /* 0x00000009ff0d7290 */ /* 0x000fe40008ffe4ff */
[----:B------:R-:W-:-:S07]  /*0300*/  UIADD3.X UR9, UPT, UPT, URZ, UR9, URZ, UP0, !UPT ;  /* 0x00000009ff097290 */ /* 0x000fce00087fe4ff */
[----:B------:R3:W-:Y:S02]  /*0310*/  UTMACCTL.PF [UR12] ;  /* 0x000000000c0079b9 */ /* 0x0007e40008040000 */
[----:B------:R3:W-:Y:S02]  /*0320*/  UTMACCTL.PF [UR8] ;  /* 0x00000000080079b9 */ /* 0x0007e40008040000 */
[----:B---3--:R-:W-:Y:S01]  /*0330*/  NOP ;  /* 0x0000000000007918 */ /* 0x008fe20000000000 */
.L_x_5:
[----:B------:R-:W-:Y:S05]  /*0340*/  BSYNC.RECONVERGENT B0 ;  /* 0x0000000000007941 */ /* 0x000fea0003800200 */
.L_x_4:
[----:B------:R-:W-:Y:S04]  /*0350*/  BSSY.RECONVERGENT B0, `(.L_x_6) ;  /* 0x000000a000007945 */ /* 0x000fe80003800200 */
        /* <DEDUP_REMOVED lines=9> */
.L_x_7:
[----:B------:R-:W-:Y:S05]  /*03f0*/  BSYNC.RECONVERGENT B0 ;  /* 0x0000000000007941 */ /* 0x000fea0003800200 */
.L_x_6:
[----:B------:R-:W3:Y:S01]  /*0400*/  LDCU.64 UR8, c[0x0][0x888] ;  /* 0x00011100ff0877ac */ /* 0x000ee20008000a00 */
[----:B------:R-:W-:Y:S02]  /*0410*/  UISETP.EQ.U32.AND UP1, UPT, UR6, URZ, UPT ;  /* 0x000000ff0600728c */ /* 0x000fe4000bf22070 */
[----:B------:R-:W-:Y:S02]  /*0420*/  UPLOP3.LUT UP5, UPT, UPT, UPT, UPT, 0x80, 0x8 ;  /* 0x000000000008789c */ /* 0x000fe40003faf070 */
[----:B---3--:R-:W-:-:S04]  /*0430*/  UISETP.NE.U32.AND UP0, UPT, UR8, URZ, UPT ;  /* 0x000000ff0800728c */ /* 0x008fc8000bf05070 */
[----:B------:R-:W-:-:S04]  /*0440*/  UISETP.NE.AND.EX UP0, UPT, UR9, URZ, UPT, UP0 ;  /* 0x000000ff0900728c */ /* 0x000fc8000bf05300 */
[----:B------:R-:W-:-:S04]  /*0450*/  UISETP.EQ.OR.EX UP2, UPT, UR7, URZ, !UP0, UP1 ;  /* 0x000000ff0700728c */ /* 0x000fc8000c742710 */
[----:B------:R-:W-:-:S05]  /*0460*/  UP2UR UR50, UPR, URZ, 0x4 ;  /* 0x00000004ff327883 */ /* 0x000fca0008000000 */
[----:B------:R-:W-:Y:S07]  /*0470*/  BRA.U !UP2, `(.L_x_8) ;  /* 0x000000010a207547 */ /* 0x000fee000b800000 */
[----:B------:R-:W-:Y:S01]  /*0480*/  UISETP.NE.U32.AND UP2, UPT, UR6, URZ, UPT ;  /* 0x000000ff0600728c */ /* 0x000fe2000bf45070 */
[----:B-----5:R-:W-:Y:S01]  /*0490*/  FSETP.NEU.AND P0, PT, R35, RZ, PT ;  /* 0x000000ff2300720b */ /* 0x020fe20003f0d000 */
[----:B------:R-:W-:Y:S02]  /*04a0*/  USEL UR6, URZ, 0xffffffff, UP0 ;  /* 0xffffffffff067887 */ /* 0x000fe40008000000 */
[----:B------:R-:W-:-:S10]  /*04b0*/  UISETP.NE.AND.EX UP2, UPT, UR7, URZ, UPT, UP2 ;  /* 0x000000ff0700728c */ /* 0x000fd4000bf45320 */
[----:B------:R-:W-:Y:S01]  /*04c0*/  VOTEU.ANY UP1, P0 ;  /* 0x0000000000ff7886 */ /* 0x000fe20000020100 */
[----:B------:R-:W-:-:S04]  /*04d0*/  @!UP2 USEL UR6, URZ, 0xffffffff, UP1 ;  /* 0xffffffffff06a887 */ /* 0x000fc80008800000 */
[----:B------:R-:W-:-:S04]  /*04e0*/  ULOP3.LUT UR6, UR6, 0x1, URZ, 0xc0, !UPT ;  /* 0x0000000106067892 */ /* 0x000fc8000f8ec0ff */
[----:B------:R-:W-:-:S11]  /*04f0*/  UISETP.NE.U32.AND UP5, UPT, UR6, 0x1, UPT ;  /* 0x000000010600788c */ /* 0x000fd6000bfa5070 */
.L_x_8:
[----:B------:R-:W3:Y:S01]  /*0500*/  SHFL.IDX PT, R0, R66, RZ, 0x1f ;  /* 0x00001fff42007589 */ /* 0x000ee200000e0000 */
[----:B------:R-:W-:-:S04]  /*0510*/  UISETP.NE.AND UP1, UPT, UR10, 0x2, UPT ;  /* 0x000000020a00788c */ /* 0x000fc8000bf25270 */
[----:B------:R-:W-:Y:S02]  /*0520*/  UISETP.EQ.AND UP2, UPT, UR5, URZ, !UP1 ;  /* 0x000000ff0500728c */ /* 0x000fe4000cf42270 */
[----:B------:R-:W-:-:S04]  /*0530*/  USEL UR6, URZ, 0x1, UP1 ;  /* 0x00000001ff067887 */ /* 0x000fc80008800000 */
[----:B------:R-:W-:Y:S02]  /*0540*/  PLOP3.LUT P5, PT, P1, PT, UP2, 0x80, 0x8 ;  /* 0x000000000008781c */ /* 0x000fe40000faf028 */
[----:B---3--:R-:W-:-:S13]  /*0550*/  ISETP.NE.AND P0, PT, R0, RZ, PT ;  /* 0x000000ff0000720c */ /* 0x008fda0003f05270 */
[----:B------:R-:W-:Y:S05]  /*0560*/  @P0 BRA `(.L_x_9) ;  /* 0x0000000400000947 */ /* 0x000fea0003800000 */
[----:B------:R-:W-:Y:S01]  /*0570*/  ELECT P0, URZ, PT ;  /* 0x0000000000ff782f */ /* 0x000fe20003800000 */
[----:B------:R-:W-:-:S12]  /*0580*/  BSSY.RECONVERGENT B0, `(.L_x_9) ;  /* 0x000003e000007945 */ /* 0x000fd80003800200 */
[----:B------:R-:W-:Y:S05]  /*0590*/  @!P0 BRA `(.L_x_10) ;  /* 0x0000000000f08947 */ /* 0x000fea0003800000 */
[----:B------:R-:W-:Y:S01]  /*05a0*/  UMOV UR8, 0x400 ;  /* 0x0000040000087882 */ /* 0x000fe20000000000 */
[----:B------:R-:W-:Y:S01]  /*05b0*/  UMOV UR7, 0x1 ;  /* 0x0000000100077882 */ /* 0x000fe20000000000 */
[----:B------:R-:W-:Y:S02]  /*05c0*/  ULEA UR8, UR37, UR8, 0x18 ;  /* 0x0000000825087291 */ /* 0x000fe4000f8ec0ff */
[----:B------:R-:W-:-:S04]  /*05d0*/  UIADD3 UR12, UPT, UPT, -UR7, 0x100000, URZ ;  /* 0x00100000070c7890 */ /* 0x000fc8000fffe1ff */
[----:B------:R-:W-:Y:S02]  /*05e0*/  USHF.L.U32 UR13, UR12, 0xb, URZ ;  /* 0x0000000b0c0d7899 */ /* 0x000fe400080006ff */
[----:B------:R-:W-:Y:S01]  /*05f0*/  USHF.L.U32 UR12, UR12, 0x1, URZ ;  /* 0x000000010c0c7899 */ /* 0x000fe200080006ff */
[----:B------:R-:W3:Y:S11]  /*0600*/  FENCE.VIEW.ASYNC.S ;  /* 0x00000000000073c6 */ /* 0x000ef60000000000 */
[----:B---3--:R3:W4:Y:S01]  /*0610*/  SYNCS.EXCH.64 URZ, [UR8], UR12 ;  /* 0x0000000c08ff75b2 */ /* 0x0087220008000100 */
[----:B------:R3:W1:Y:S01]  /*0620*/  SYNCS.EXCH.64 URZ, [UR8+0xd0], UR12 ;  /* 0x0000d00c08ff75b2 */ /* 0x0006620008000100 */
        /* <DEDUP_REMOVED lines=49> */
[----:B------:R3:W1:Y:S02]  /*0940*/  SYNCS.EXCH.64 URZ, [UR8+0x198], UR12 ;  /* 0x0001980c08ff75b2 */ /* 0x0006640008000100 */
[----:B---34-:R-:W-:Y:S01]  /*0950*/  NOP ;  /* 0x0000000000007918 */ /* 0x018fe20000000000 */
.L_x_10:
[----:B------:R-:W-:Y:S05]  /*0960*/  BSYNC.RECONVERGENT B0 ;  /* 0x0000000000007941 */ /* 0x000fea0003800200 */
.L_x_9:
[----:B------:R-:W3:Y:S01]  /*0970*/  SHFL.IDX PT, R0, R66, RZ, 0x1f ;  /* 0x00001fff42007589 */ /* 0x000ee200000e0000 */
[----:B------:R-:W-:Y:S01]  /*0980*/  NOP ;  /* 0x0000000000007918 */ /* 0x000fe20000000000 */
[----:B---3--:R-:W-:-:S13]  /*0990*/  ISETP.NE.AND P0, PT, R0, 0x1, PT ;  /* 0x000000010000780c */ /* 0x008fda0003f05270 */
[----:B------:R-:W-:Y:S05]  /*09a0*/  @P0 BRA `(.L_x_11) ;  /* 0x0000000000540947 */ /* 0x000fea0003800000 */
[----:B------:R-:W-:Y:S01]  /*09b0*/  UMOV UR9, 0x400 ;  /* 0x0000040000097882 */ /* 0x000fe20000000000 */
[----:B------:R-:W-:Y:S01]  /*09c0*/  UMOV UR8, 0x20 ;  /* 0x0000002000087882 */ /* 0x000fe20000000000 */
[----:B------:R-:W-:Y:S01]  /*09d0*/  UMOV UR7, 0x80 ;  /* 0x0000008000077882 */ /* 0x000fe20000000000 */
[----:B------:R-:W-:Y:S02]  /*09e0*/  ULEA UR9, UR37, UR9, 0x18 ;  /* 0x0000000925097291 */ /* 0x000fe4000f8ec0ff */
[----:B------:R-:W-:-:S04]  /*09f0*/  UIADD3 UR12, UPT, UPT, -UR8, 0x100000, URZ ;  /* 0x00100000080c7890 */ /* 0x000fc8000fffe1ff */
[----:B------:R-:W-:Y:S02]  /*0a00*/  USHF.L.U32 UR13, UR12, 0xb, URZ ;  /* 0x0000000b0c0d7899 */ /* 0x000fe400080006ff */
[----:B------:R-:W-:Y:S02]  /*0a10*/  USHF.L.U32 UR12, UR12, 0x1, URZ ;  /* 0x000000010c0c7899 */ /* 0x000fe400080006ff */
[----:B------:R-:W-:-:S04]  /*0a20*/  UIADD3 UR14, UPT, UPT, -UR7, 0x100000, URZ ;  /* 0x00100000070e7890 */ /* 0x000fc8000fffe1ff */
[----:B------:R-:W-:Y:S02]  /*0a30*/  USHF.L.U32 UR15, UR14, 0xb, URZ ;  /* 0x0000000b0e0f7899 */ /* 0x000fe400080006ff */
[----:B------:R-:W-:Y:S01]  /*0a40*/  USHF.L.U32 UR14, UR14, 0x1, URZ ;  /* 0x000000010e0e7899 */ /* 0x000fe200080006ff */
[----:B------:R-:W-:Y:S01]  /*0a50*/  ELECT P0, URZ, PT ;  /* 0x0000000000ff782f */ /* 0x000fe20003800000 */
[----:B------:R-:W3:Y:S02]  /*0a60*/  FENCE.VIEW.ASYNC.S ;  /* 0x00000000000073c6 */ /* 0x000ee40000000000 */
[----:B---3--:R3:W4:Y:S08]  /*0a70*/  SYNCS.EXCH.64 URZ, [UR9+0x1a0], UR12 ;  /* 0x0001a00c09ff75b2 */ /* 0x0087300008000100 */
[----:B------:R3:W1:Y:S01]  /*0a80*/  SYNCS.EXCH.64 URZ, [UR9+0x1c0], UR14 ;  /* 0x0001c00e09ff75b2 */ /* 0x0006620008000100 */
[----:B------:R3:W1:Y:S01]  /*0a90*/  SYNCS.EXCH.64 URZ, [UR9+0x1a8], UR12 ;  /* 0x0001a80c09ff75b2 */ /* 0x0006620008000100 */
[----:B------:R3:W1:Y:S01]  /*0aa0*/  SYNCS.EXCH.64 URZ, [UR9+0x1c8], UR14 ;  /* 0x0001c80e09ff75b2 */ /* 0x0006620008000100 */
[----:B------:R3:W1:Y:S01]  /*0ab0*/  SYNCS.EXCH.64 URZ, [UR9+0x1b0], UR12 ;  /* 0x0001b00c09ff75b2 */ /* 0x0006620008000100 */
[----:B------:R3:W1:Y:S01]  /*0ac0*/  SYNCS.EXCH.64 URZ, [UR9+0x1d0], UR14 ;  /* 0x0001d00e09ff75b2 */ /* 0x0006620008000100 */
[----:B------:R3:W1:Y:S01]  /*0ad0*/  SYNCS.EXCH.64 URZ, [UR9+0x1b8], UR12 ;  /* 0x0001b80c09ff75b2 */ /* 0x0006620008000100 */
[----:B------:R3:W1:Y:S01]  /*0ae0*/  SYNCS.EXCH.64 URZ, [UR9+0x1d8], UR14 ;  /* 0x0001d80e09ff75b2 */ /* 0x0006620008000100 */
[----:B------:R-:W-:Y:S01]  /*0af0*/  NOP ;  /* 0x0000000000007918 */ /* 0x000fe20000000000 */
.L_x_11:
[----:B------:R-:W2:Y:S01]  /*0b00*/  SHFL.IDX PT, R0, R66, RZ, 0x1f ;  /* 0x00001fff42007589 */ /* 0x000ea200000e0000 */
[----:B------:R-:W-:Y:S01]  /*0b10*/  NOP ;  /* 0x0000000000007918 */ /* 0x000fe20000000000 */
[----:B--2---:R-:W-:-:S13]  /*0b20*/  ISETP.NE.AND P0, PT, R0, 0x3, PT ;  /* 0x000000030000780c */ /* 0x004fda0003f05270 */
[----:B------:R-:W-:Y:S05]  /*0b30*/  @P0 BRA `(.L_x_12) ;  /* 0x00000000002c0947 */ /* 0x000fea0003800000 */
[----:B------:R-:W-:Y:S01]  /*0b40*/  UMOV UR8, 0x400 ;  /* 0x0000040000087882 */ /* 0x000fe20000000000 */
[----:B------:R-:W-:Y:S01]  /*0b50*/  UMOV UR7, 0x20 ;  /* 0x0000002000077882 */ /* 0x000fe20000000000 */
[----:B------:R-:W-:Y:S02]  /*0b60*/  ULEA UR8, UR37, UR8, 0x18 ;  /* 0x0000000825087291 */ /* 0x000fe4000f8ec0ff */
[----:B---3--:R-:W-:-:S04]  /*0b70*/  UIADD3 UR12, UPT, UPT, -UR7, 0x100000, URZ ;  /* 0x00100000070c7890 */ /* 0x008fc8000fffe1ff */
[----:B------:R-:W-:Y:S02]  /*0b80*/  USHF.L.U32 UR13, UR12, 0xb, URZ ;  /* 0x0000000b0c0d7899 */ /* 0x000fe400080006ff */
[----:B------:R-:W-:Y:S01]  /*0b90*/  USHF.L.U32 UR12, UR12, 0x1, URZ ;  /* 0x000000010c0c7899 */ /* 0x000fe200080006ff */
[----:B------:R-:W-:Y:S01]  /*0ba0*/  ELECT P0, URZ, PT ;  /* 0x0000000000ff782f */ /* 0x000fe20003800000 */
[----:B------:R-:W2:Y:S10]  /*0bb0*/  FENCE.VIEW.ASYNC.S ;  /* 0x00000000000073c6 */ /* 0x000eb40000000000 */
[----:B--2---:R2:W3:Y:S01]  /*0bc0*/  SYNCS.EXCH.64 URZ, [UR8+0x1e0], UR12 ;  /* 0x0001e00c08ff75b2 */ /* 0x0044e20008000100 */
[----:B------:R2:W1:Y:S01]  /*0bd0*/  SYNCS.EXCH.64 URZ, [UR8+0x1e8], UR12 ;  /* 0x0001e80c08ff75b2 */ /* 0x0004620008000100 */
[----:B------:R-:W-:Y:S01]  /*0be0*/  NOP ;  /* 0x0000000000007918 */ /* 0x000fe20000000000 */
.L_x_12:
[----:B------:R-:W4:Y:S01]  /*0bf0*/  SHFL.IDX PT, R0, R66, RZ, 0x1f ;  /* 0x00001fff42007589 */ /* 0x000f2200000e0000 */
[----:B------:R-:W-:Y:S01]  /*0c00*/  NOP ;  /* 0x0000000000007918 */ /* 0x000fe20000000000 */
[----:B----4-:R-:W-:-:S13]  /*0c10*/  ISETP.NE.AND P0, PT, R0, 0x4, PT ;  /* 0x000000040000780c */ /* 0x010fda0003f05270 */
[----:B------:R-:W-:Y:S05]  /*0c20*/  @P0 BRA `(.L_x_13) ;  /* 0x0000000000480947 */ /* 0x000fea0003800000 */
[----:B---3--:R-:W-:Y:S01]  /*0c30*/  UMOV UR9, 0x1e0 ;  /* 0x000001e000097882 */ /* 0x008fe20000000000 */
[----:B--2---:R-:W-:Y:S01]  /*0c40*/  UMOV UR8, 0x400 ;  /* 0x0000040000087882 */ /* 0x004fe20000000000 */
[----:B------:R-:W-:Y:S01]  /*0c50*/  USEL UR9, UR9, 0x1a0, UP5 ;  /* 0x000001a009097887 */ /* 0x000fe2000a800000 */
        /* <DEDUP_REMOVED lines=9> */
[----:B------:R-:W2:Y:S02]  /*0cf0*/  FENCE.VIEW.ASYNC.S ;  /* 0x00000000000073c6 */ /* 0x000ea40000000000 */
[----:B--2---:R4:W2:Y:S08]  /*0d00*/  SYNCS.EXCH.64 URZ, [UR8+0x1f0], UR12 ;  /* 0x0001f00c08ff75b2 */ /* 0x0048b00008000100 */
[----:B------:R4:W3:Y:S01]  /*0d10*/  SYNCS.EXCH.64 URZ, [UR8+0x200], UR14 ;  /* 0x0002000e08ff75b2 */ /* 0x0008e20008000100 */
[----:B------:R4:W1:Y:S01]  /*0d20*/  SYNCS.EXCH.64 URZ, [UR8+0x1f8], UR12 ;  /* 0x0001f80c08ff75b2 */ /* 0x0008620008000100 */
[----:B------:R4:W1:Y:S02]  /*0d30*/  SYNCS.EXCH.64 URZ, [UR8+0x208], UR14 ;  /* 0x0002080e08ff75b2 */ /* 0x0008640008000100 */
[----:B----4-:R-:W-:Y:S01]  /*0d40*/  NOP ;  /* 0x0000000000007918 */ /* 0x010fe20000000000 */
.L_x_13:
[----:B------:R-:W4:Y:S01]  /*0d50*/  SHFL.IDX PT, R0, R66, RZ, 0x1f ;  /* 0x00001fff42007589 */ /* 0x000f2200000e0000 */
[----:B------:R-:W-:Y:S01]  /*0d60*/  NOP ;  /* 0x0000000000007918 */ /* 0x000fe20000000000 */
[----:B----4-:R-:W-:-:S13]  /*0d70*/  ISETP.NE.AND P0, PT, R0, 0x5, PT ;  /* 0x000000050000780c */ /* 0x010fda0003f05270 */
[----:B------:R-:W-:Y:S05]  /*0d80*/  @P0 BRA `(.L_x_14) ;  /* 0x0000000000540947 */ /* 0x000fea0003800000 */
[----:B---3--:R-:W-:Y:S01]  /*0d90*/  UMOV UR9, 0x400 ;  /* 0x0000040000097882 */ /* 0x008fe20000000000 */
[----:B--2---:R-:W-:Y:S01]  /*0da0*/  UMOV UR8, 0x1 ;  /* 0x0000000100087882 */ /* 0x004fe20000000000 */
        /* <DEDUP_REMOVED lines=13> */
[----:B------:R4:W1:Y:S01]  /*0e80*/  SYNCS.EXCH.64 URZ, [UR9+0x238], UR14 ;  /* 0x0002380e09ff75b2 */ /* 0x0008620008000100 */
[----:B------:R4:W1:Y:S01]  /*0e90*/  SYNCS.EXCH.64 URZ, [UR9+0x220], UR12 ;  /* 0x0002200c09ff75b2 */ /* 0x0008620008000100 */
[----:B------:R4:W1:Y:S01]  /*0ea0*/  SYNCS.EXCH.64 URZ, [UR9+0x240], UR14 ;  /* 0x0002400e09ff75b2 */ /* 0x0008620008000100 */
[----:B------:R4:W1:Y:S01]  /*0eb0*/  SYNCS.EXCH.64 URZ, [UR9+0x228], UR12 ;  /* 0x0002280c09ff75b2 */ /* 0x0008620008000100 */
[----:B------:R4:W1:Y:S02]  /*0ec0*/  SYNCS.EXCH.64 URZ, [UR9+0x248], UR14 ;  /* 0x0002480e09ff75b2 */ /* 0x0008640008000100 */
[----:B----4-:R-:W-:Y:S01]  /*0ed0*/  NOP ;  /* 0x0000000000007918 */ /* 0x010fe20000000000 */
.L_x_14:
[----:B------:R-:W4:Y:S01]  /*0ee0*/  SHFL.IDX PT, R0, R66, RZ, 0x1f ;  /* 0x00001fff42007589 */ /* 0x000f2200000e0000 */
[----:B------:R-:W-:Y:S01]  /*0ef0*/  ISETP.NE.OR P1, PT, RZ, UR10, !P1 ;  /* 0x0000000aff007c0c */ /* 0x000fe2000cf25670 */
[----:B------:R-:W-:Y:S01]  /*0f00*/  NOP ;  /* 0x0000000000007918 */ /* 0x000fe20000000000 */
[----:B----4-:R-:W-:-:S13]  /*0f10*/  ISETP.NE.AND P0, PT, R0, 0x3, PT ;  /* 0x000000030000780c */ /* 0x010fda0003f05270 */
[----:B------:R-:W-:Y:S05]  /*0f20*/  @P0 BRA `(.L_x_15) ;  /* 0x0000000000340947 */ /* 0x000fea0003800000 */
[----:B--2---:R-:W-:Y:S01]  /*0f30*/  UMOV UR8, 0x400 ;  /* 0x0000040000087882 */ /* 0x004fe20000000000 */
[----:B------:R-:W-:Y:S01]  /*0f40*/  UMOV UR7, 0x20 ;  /* 0x0000002000077882 */ /* 0x000fe20000000000 */
[----:B------:R-:W-:Y:S02]  /*0f50*/  ULEA UR8, UR37, UR8, 0x18 ;  /* 0x0000000825087291 */ /* 0x000fe4000f8ec0ff */
[----:B---3--:R-:W-:-:S04]  /*0f60*/  UIADD3 UR12, UPT, UPT, -UR7, 0x100000, URZ ;  /* 0x00100000070c7890 */ /* 0x008fc8000fffe1ff */
[----:B------:R-:W-:Y:S02]  /*0f70*/  USHF.L.U32 UR13, UR12, 0xb, URZ ;  /* 0x0000000b0c0d7899 */ /* 0x000fe400080006ff */
[----:B------:R-:W-:Y:S01]  /*0f80*/  USHF.L.U32 UR12, UR12, 0x1, URZ ;  /* 0x000000010c0c7899 */ /* 0x000fe200080006ff */
[----:B------:R-:W-:Y:S01]  /*0f90*/  ELECT P0, URZ, PT ;  /* 0x0000000000ff782f */ /* 0x000fe20003800000 */
[----:B------:R-:W2:Y:S10]  /*0fa0*/  FENCE.VIEW.ASYNC.S ;  /* 0x00000000000073c6 */ /* 0x000eb40000000000 */
[----:B--2---:R4:W2:Y:S01]  /*0fb0*/  SYNCS.EXCH.64 URZ, [UR8+0x250], UR12 ;  /* 0x0002500c08ff75b2 */ /* 0x0048a20008000100 */
[----:B------:R4:W3:Y:S01]  /*0fc0*/  SYNCS.EXCH.64 URZ, [UR8+0x260], UR12 ;  /* 0x0002600c08ff75b2 */ /* 0x0008e20008000100 */
[----:B------:R4:W1:Y:S01]  /*0fd0*/  SYNCS.EXCH.64 URZ, [UR8+0x258], UR12 ;  /* 0x0002580c08ff75b2 */ /* 0x0008620008000100 */
[----:B------:R4:W1:Y:S02]  /*0fe0*/  SYNCS.EXCH.64 URZ, [UR8+0x268], UR12 ;  /* 0x0002680c08ff75b2 */ /* 0x0008640008000100 */
[----:B----4-:R-:W-:Y:S01]  /*0ff0*/  NOP ;  /* 0x0000000000007918 */ /* 0x010fe20000000000 */
.L_x_15:
[----:B------:R-:W-:Y:S01]  /*1000*/  VOTEU.ALL UP1, P1 ;  /* 0x0000000000ff7886 */ /* 0x000fe20000820000 */
[----:B--2---:R-:W2:Y:S01]  /*1010*/  LDCU UR8, c[0x0][0x36c] ;  /* 0x00006d80ff0877ac */ /* 0x004ea20008000800 */
[----:B------:R-:W-:Y:S01]  /*1020*/  NOP ;  /* 0x0000000000007918 */ /* 0x000fe20000000000 */
[----:B------:R-:W-:Y:S01]  /*1030*/  LOP3.LUT R10, R72, 0x1f, RZ, 0xc0, !PT ;  /* 0x0000001f480a7812 */ /* 0x000fe200078ec0ff */
[----:B---3--:R-:W-:Y:S01]  /*1040*/  UMOV UR12, 0x20 ;  /* 0x00000020000c7882 */ /* 0x008fe20000000000 */
[----:B------:R-:W-:Y:S01]  /*1050*/  @!UP1 UMOV UR7, 0x400 ;  /* 0x0000040000079882 */ /* 0x000fe20000000000 */
[----:B------:R-:W-:-:S04]  /*1060*/  @!UP1 UIADD3 UR12, UPT, UPT, -UR12, 0x100000, URZ ;  /* 0x001000000c0c9890 */ /* 0x000fc8000fffe1ff */
[----:B------:R-:W-:Y:S02]  /*1070*/  @!UP1 USHF.L.U32 UR13, UR12, 0xb, URZ ;  /* 0x0000000b0c0d9899 */ /* 0x000fe400080006ff */
[----:B------:R-:W-:Y:S02]  /*1080*/  @!UP1 USHF.L.U32 UR12, UR12, 0x1, URZ ;  /* 0x000000010c0c9899 */ /* 0x000fe400080006ff */
[----:B------:R-:W-:Y:S01]  /*1090*/  @!UP1 ULEA UR7, UR37, UR7, 0x18 ;  /* 0x0000000725079291 */ /* 0x000fe2000f8ec0ff */
[----:B------:R-:W-:Y:S01]  /*10a0*/  VOTEU.ALL UP1, P1 ;  /* 0x0000000000ff7886 */ /* 0x000fe20000820000 */
[----:B------:R-:W-:Y:S01]  /*10b0*/  UISETP.NE.AND UP4, UPT, UR10, URZ, UPT ;  /* 0x000000ff0a00728c */ /* 0x000fe2000bf85270 */
[----:B------:R-:W3:Y:S09]  /*10c0*/  FENCE.VIEW.ASYNC.S ;  /* 0x00000000000073c6 */ /* 0x000ef20000000000 */
[----:B---3--:R3:W4:Y:S01]  /*10d0*/  @!UP1 SYNCS.EXCH.64 URZ, [UR7+0x270], UR12 ;  /* 0x0002700c07ff95b2 */ /* 0x0087220008000100 */
[----:B--2---:R-:W-:-:S09]  /*10e0*/  UISETP.EQ.U32.AND UP1, UPT, UR8, 0x1, UPT ;  /* 0x000000010800788c */ /* 0x004fd2000bf22070 */
[----:B------:R-:W-:Y:S05]  /*10f0*/  BRA.U !UP1, `(.L_x_16) ;  /* 0x0000000109087547 */ /* 0x000fea000b800000 */
[----:B-1--4-:R-:W-:Y:S01]  /*1100*/  UCGABAR_ARV ;  /* 0x00000000000079c7 */ /* 0x012fe20008000000 */
[----:B------:R-:W-:Y:S05]  /*1110*/  BRA `(.L_x_17) ;  /* 0x0000000000047947 */ /* 0x000fea0003800000 */
.L_x_16:
[----:B-1--4-:R-:W-:Y:S01]  /*1120*/  NOP ;  /* 0x0000000000007918 */ /* 0x012fe20000000000 */
.L_x_17:
[----:B------:R-:W1:Y:S01]  /*1130*/  S2R R11, SR_CTAID.X ;  /* 0x00000000000b7919 */ /* 0x000e620000002500 */
[----:B------:R-:W-:-:S05]  /*1140*/  CS2R.32 R60, SR_CgaSize ;  /* 0x00000000003c7805 */ /* 0x000fca0000008a00 */
[----:B------:R-:W-:-:S05]  /*1150*/  IMAD R60, R60, -0xa0, RZ ;  /* 0xffffff603c3c7824 */ /* 0x000fca00078e02ff */
[----:B------:R-:W-:-:S14]  /*1160*/  R2UR UR8, R60 ;  /* 0x000000003c0872ca */ /* 0x000fdc00000e0000 */
[----:B------:R-:W2:Y:S01]  /*1170*/  LDCU UR8, c[0x0][UR8+0x2b0] ;  /* 0x00005600080877ac */ /* 0x000ea20008000800 */
[----:B------:R-:W-:-:S05]  /*1180*/  CS2R.32 R0, SR_CgaSize ;  /* 0x0000000000007805 */ /* 0x000fca0000008a00 */
[----:B------:R-:W-:-:S06]  /*1190*/  IMAD R0, R0, -0xa0, RZ ;  /* 0xffffff6000007824 */ /* 0x000fcc00078e02ff */
[----:B------:R-:W4:Y:S01]  /*11a0*/  LDC R0, c[0x0][R0+0x2a0] ;  /* 0x0000a80000007b82 */ /* 0x000f220000000800 */
[----:B------:R-:W-:Y:S01]  /*11b0*/  PRMT R8, RZ, 0x7610, R8 ;  /* 0x00007610ff087816 */ /* 0x000fe20000000008 */
[----:B------:R-:W2:Y:S01]  /*11c0*/  S2R R20, SR_CTAID.Y ;  /* 0x0000000000147919 */ /* 0x000ea20000002600 */
[----:B------:R-:W-:-:S05]  /*11d0*/  CS2R.32 R60, SR_CgaSize ;  /* 0x00000000003c7805 */ /* 0x000fca0000008a00 */
[----:B------:R-:W-:-:S05]  /*11e0*/  IMAD R60, R60, -0xa0, RZ ;  /* 0xffffff603c3c7824 */ /* 0x000fca00078e02ff */
[----:B---3--:R-:W-:-:S14]  /*11f0*/  R2UR UR7, R60 ;  /* 0x000000003c0772ca */ /* 0x008fdc00000e0000 */
[----:B------:R-:W3:Y:S01]  /*1200*/  LDCU UR7, c[0x0][UR7+0x2b4] ;  /* 0x00005680070777ac */ /* 0x000ee20008000800 */
[----:B------:R-:W-:Y:S01]  /*1210*/  UISETP.NE.AND UP2, UPT, UR10, 0x2, UPT ;  /* 0x000000020a00788c */ /* 0x000fe2000bf45270 */
[----:B------:R-:W2:Y:S01]  /*1220*/  LDC R9, c[0x0][0xb24] ;  /* 0x0002c900ff097b82 */ /* 0x000ea20000000800 */
[----:B------:R-:W-:-:S05]  /*1230*/  CS2R.32 R58, SR_CgaSize ;  /* 0x00000000003a7805 */ /* 0x000fca0000008a00 */
[----:B------:R-:W-:-:S06]  /*1240*/  IMAD R58, R58, -0xa0, RZ ;  /* 0xffffff603a3a7824 */ /* 0x000fcc00078e02ff */
[----:B------:R-:W4:Y:S08]  /*1250*/  LDC R58, c[0x0][R58+0x2a4] ;  /* 0x0000a9003a3a7b82 */ /* 0x000f300000000800 */
[----:B------:R-:W4:Y:S01]  /*1260*/  LDC R26, c[0x0][0xb24] ;  /* 0x0002c900ff1a7b82 */ /* 0x000f220000000800 */
[----:B-1----:R-:W-:Y:S01]  /*1270*/  I2FP.F32.U32 R4, R11 ;  /* 0x0000000b00047245 */ /* 0x002fe20000201000 */
[----:B------:R-:W-:-:S06]  /*1280*/  IMAD.MOV.U32 R21, RZ, RZ, R11 ;  /* 0x000000ffff157224 */ /* 0x000fcc00078e000b */
[----:B------:R-:W1:Y:S01]  /*1290*/  S2UR UR36, SR_CTAID.Z ;  /* 0x00000000002479c3 */ /* 0x000e620000002700 */
[----:B--2---:R-:W-:Y:S02]  /*12a0*/  ISETP.GE.AND P0, PT, R9, 0x1, PT ;  /* 0x000000010900780c */ /* 0x004fe40003f06270 */
[----:B------:R-:W-:Y:S01]  /*12b0*/  I2FP.F32.U32 R2, R20 ;  /* 0x0000001400027245 */ /* 0x000fe20000201000 */
[----:B------:R-:W-:-:S04]  /*12c0*/  FMUL R4, R4, UR8 ;  /* 0x0000000804047c20 */ /* 0x000fc80008400000 */
[----:B---3--:R-:W-:Y:S01]  /*12d0*/  FMUL R2, R2, UR7 ;  /* 0x0000000702027c20 */ /* 0x008fe20008400000 */
[----:B------:R-:W2:Y:S01]  /*12e0*/  F2I.U32.TRUNC.NTZ R60, R4 ;  /* 0x00000004003c7305 */ /* 0x000ea2000020f000 */
[----:B------:R-:W3:Y:S07]  /*12f0*/  LDCU UR7, c[0x0][0xb30] ;  /* 0x00016600ff0777ac */ /* 0x000eee0008000800 */
[----:B------:R-:W1:Y:S01]  /*1300*/  F2I.U32.TRUNC.NTZ R3, R2 ;  /* 0x0000000200037305 */ /* 0x000e62000020f000 */
[----:B--2---:R-:W-:-:S04]  /*1310*/  IMAD.MOV R60, RZ, RZ, -R60 ;  /* 0x000000ffff3c7224 */ /* 0x004fc800078e0a3c */
[----:B----4-:R-:W-:Y:S01]  /*1320*/  IMAD R60, R0, R60, R11 ;  /* 0x0000003c003c7224 */ /* 0x010fe200078e020b */
[----:B------:R-:W-:Y:S01]  /*1330*/  PRMT R0, RZ, 0x7610, R0 ;  /* 0x00007610ff007816 */ /* 0x000fe20000000000 */
[----:B---3--:R-:W-:Y:S01]  /*1340*/  UISETP.NE.AND UP3, UPT, UR7, 0x1, UPT ;  /* 0x000000010700788c */ /* 0x008fe2000bf65270 */
[----:B-1----:R-:W-:-:S05]  /*1350*/  IADD3 R3, PT, PT, -R3, RZ, RZ ;  /* 0x000000ff03037210 */ /* 0x002fca0007ffe1ff */
[----:B------:R-:W-:Y:S01]  /*1360*/  IMAD R58, R58, R3, R20 ;  /* 0x000000033a3a7224 */ /* 0x000fe200078e0214 */
[----:B------:R-:W-:Y:S06]  /*1370*/  BRA.U UP4, `(.L_x_18) ;  /* 0x0000000104247547 */ /* 0x000fec000b800000 */
[----:B------:R-:W-:Y:S01]  /*1380*/  ISETP.NE.AND P1, PT, R58, RZ, PT ;  /* 0x000000ff3a00720c */ /* 0x000fe20003f25270 */
[----:B------:R-:W-:Y:S01]  /*1390*/  IMAD.MOV.U32 R0, RZ, RZ, 0x3 ;  /* 0x00000003ff007424 */ /* 0x000fe200078e00ff */
[C---:B------:R-:W-:Y:S02]  /*13a0*/  LOP3.LUT R3, R60.reuse, 0xfffffffe, RZ, 0xc0, !PT ;  /* 0xfffffffe3c037812 */ /* 0x040fe400078ec0ff */
[----:B------:R-:W-:Y:S02]  /*13b0*/  ISETP.LT.U32.OR P1, PT, R60, 0x2, !P1 ;  /* 0x000000023c00780c */ /* 0x000fe40004f21470 */
[----:B------:R-:W-:Y:S02]  /*13c0*/  SHF.L.U32 R0, R0, R3, RZ ;  /* 0x0000000300007219 */ /* 0x000fe400000006ff */
[----:B------:R-:W-:Y:S02]  /*13d0*/  SEL R5, RZ, 0x1, !P1 ;  /* 0x00000001ff057807 */ /* 0x000fe40004800000 */
[----:B------:R-:W-:-:S05]  /*13e0*/  SEL R2, RZ, 0x2, !P1 ;  /* 0x00000002ff027807 */ /* 0x000fca0004800000 */
[----:B------:R-:W-:-:S05]  /*13f0*/  IMAD.IADD R2, R5, 0x1, R2 ;  /* 0x0000000105027824 */ /* 0x000fca00078e0202 */
[----:B------:R-:W-:Y:S02]  /*1400*/  PRMT R8, R2, 0x7610, R8 ;  /* 0x0000761002087816 */ /* 0x000fe40000000008 */
.L_x_18:
[----:B------:R-:W-:Y:S05]  /*1410*/  @!P0 BRA `(.L_x_19) ;  /* 0x0000000000b88947 */ /* 0x000fea0003800000 */
[----:B------:R-:W1:Y:S01]  /*1420*/  LDC.64 R4, c[0x0][0xb18] ;  /* 0x0002c600ff047b82 */ /* 0x000e620000000a00 */
[----:B------:R-:W-:-:S07]  /*1430*/  ISETP.NE.AND P0, PT, R9, 0x1, PT ;  /* 0x000000010900780c */ /* 0x000fce0003f05270 */
[----:B------:R-:W2:Y:S08]  /*1440*/  LDC R14, c[0x0][0xb0c] ;  /* 0x0002c300ff0e7b82 */ /* 0x000eb00000000800 */
[----:B------:R-:W3:Y:S08]  /*1450*/  LDC R13, c[0x0][0x370] ;  /* 0x0000dc00ff0d7b82 */ /* 0x000ef00000000800 */
[----:B------:R-:W4:Y:S01]  /*1460*/  LDC R16, c[0x0][0x374] ;  /* 0x0000dd00ff107b82 */ /* 0x000f220000000800 */
[----:B-1----:R-:W-:-:S07]  /*1470*/  ISETP.NE.AND P1, PT, R4, 0x1, PT ;  /* 0x000000010400780c */ /* 0x002fce0003f25270 */
[----:B------:R-:W3:Y:S01]  /*1480*/  LDC.64 R6, c[0x0][0xb10] ;  /* 0x0002c400ff067b82 */ /* 0x000ee20000000a00 */
[----:B--2---:R-:W-:-:S07]  /*1490*/  ISETP.NE.AND P2, PT, R14, 0x1, PT ;  /* 0x000000010e00780c */ /* 0x004fce0003f45270 */
[----:B------:R-:W1:Y:S08]  /*14a0*/  LDC R12, c[0x0][0xb20] ;  /* 0x0002c800ff0c7b82 */ /* 0x000e700000000800 */
[----:B------:R-:W2:Y:S01]  /*14b0*/  LDC.64 R2, c[0x0][0xb28] ;  /* 0x0002ca00ff027b82 */ /* 0x000ea20000000a00 */
[----:B----4-:R-:W-:-:S04]  /*14c0*/  IMAD.HI.U32 R15, R16, R5, RZ ;  /* 0x00000005100f7227 */ /* 0x010fc800078e00ff */
[----:B------:R-:W-:-:S04]  /*14d0*/  IMAD.HI.U32 R5, R20, R5, RZ ;  /* 0x0000000514057227 */ /* 0x000fc800078e00ff */
[----:B---3--:R-:W-:-:S04]  /*14e0*/  IMAD.HI.U32 R18, R13, R6, RZ ;  /* 0x000000060d127227 */ /* 0x008fc800078e00ff */
[C---:B------:R-:W-:Y:S01]  /*14f0*/  IMAD.HI.U32 R22, R11.reuse, R6, RZ ;  /* 0x000000060b167227 */ /* 0x040fe200078e00ff */
[-C--:B------:R-:W-:Y:S02]  /*1500*/  @P2 SHF.R.U32.HI R13, RZ, R7.reuse, R18 ;  /* 0x00000007ff0d2219 */ /* 0x080fe40000011612 */
[-C--:B-1----:R-:W-:Y:S02]  /*1510*/  @P1 SHF.R.U32.HI R16, RZ, R12.reuse, R15 ;  /* 0x0000000cff101219 */ /* 0x082fe4000001160f */
[----:B------:R-:W-:Y:S02]  /*1520*/  SHF.R.U32.HI R5, RZ, R12, R5 ;  /* 0x0000000cff057219 */ /* 0x000fe40000011605 */
[----:B------:R-:W-:Y:S02]  /*1530*/  SHF.R.U32.HI R22, RZ, R7, R22 ;  /* 0x00000007ff167219 */ /* 0x000fe40000011616 */
[----:B------:R-:W-:Y:S01]  /*1540*/  SEL R5, R20, R5, !P1 ;  /* 0x0000000514057207 */ /* 0x000fe20004800000 */
[----:B--2---:R-:W-:Y:S01]  /*1550*/  IMAD.HI.U32 R18, R16, R2, RZ ;  /* 0x0000000210127227 */ /* 0x004fe200078e00ff */
[----:B------:R-:W-:-:S02]  /*1560*/  SEL R21, R11, R22, !P2 ;  /* 0x000000160b157207 */ /* 0x000fc40005000000 */
[----:B------:R-:W-:Y:S01]  /*1570*/  IADD3 R7, PT, PT, -R5, RZ, RZ ;  /* 0x000000ff05077210 */ /* 0x000fe20007ffe1ff */
[----:B------:R-:W-:Y:S01]  /*1580*/  IMAD.HI.U32 R6, R13, R2, RZ ;  /* 0x000000020d067227 */ /* 0x000fe200078e00ff */
[----:B------:R-:W-:-:S03]  /*1590*/  @P0 SHF.R.U32.HI R16, RZ, R3, R18 ;  /* 0x00000003ff100219 */ /* 0x000fc60000011612 */
[----:B------:R-:W-:Y:S01]  /*15a0*/  IMAD R7, R4, R7, R20 ;  /* 0x0000000704077224 */ /* 0x000fe200078e0214 */
[----:B------:R-:W-:Y:S01]  /*15b0*/  @P0 SHF.R.U32.HI R13, RZ, R3, R6 ;  /* 0x00000003ff0d0219 */ /* 0x000fe20000011606 */
[----:B------:R-:W-:-:S04]  /*15c0*/  IMAD R16, R16, R9, RZ ;  /* 0x0000000910107224 */ /* 0x000fc800078e02ff */
[----:B------:R-:W-:Y:S01]  /*15d0*/  IMAD R6, R13, R9, RZ ;  /* 0x000000090d067224 */ /* 0x000fe200078e02ff */
[----:B------:R-:W-:-:S04]  /*15e0*/  ISETP.GE.AND P1, PT, R5, R16, PT ;  /* 0x000000100500720c */ /* 0x000fc80003f26270 */
[----:B------:R-:W-:Y:S01]  /*15f0*/  ISETP.GE.OR P1, PT, R21, R6, P1 ;  /* 0x000000061500720c */ /* 0x000fe20000f26670 */
[----:B------:R-:W-:-:S05]  /*1600*/  IMAD.HI.U32 R6, R5, R2, RZ ;  /* 0x0000000205067227 */ /* 0x000fca00078e00ff */
[----:B------:R-:W-:-:S04]  /*1610*/  SHF.R.U32.HI R6, RZ, R3, R6 ;  /* 0x00000003ff067219 */ /* 0x000fc80000011606 */
[----:B------:R-:W-:-:S03]  /*1620*/  SEL R6, R5, R6, !P0 ;  /* 0x0000000605067207 */ /* 0x000fc60004000000 */
[----:B------:R-:W-:Y:S01]  /*1630*/  @!P1 IMAD.HI.U32 R12, R21, R2, RZ ;  /* 0x00000002150c9227 */ /* 0x000fe200078e00ff */
[----:B------:R-:W-:-:S04]  /*1640*/  IADD3 R2, PT, PT, -R6, RZ, RZ ;  /* 0x000000ff06027210 */ /* 0x000fc80007ffe1ff */
[----:B------:R-:W-:Y:S01]  /*1650*/  @!P1 SHF.R.U32.HI R12, RZ, R3, R12 ;  /* 0x00000003ff0c9219 */ /* 0x000fe2000001160c */
[----:B------:R-:W-:-:S03]  /*1660*/  IMAD R2, R9, R2, R5 ;  /* 0x0000000209027224 */ /* 0x000fc600078e0205 */
[----:B------:R-:W-:-:S05]  /*1670*/  @!P1 SEL R3, R21, R12, !P0 ;  /* 0x0000000c15039207 */ /* 0x000fca0004000000 */
[--C-:B------:R-:W-:Y:S02]  /*1680*/  @!P1 IMAD.IADD R6, R6, 0x1, -R3.reuse ;  /* 0x0000000106069824 */ /* 0x100fe400078e0a03 */
[----:B------:R-:W-:Y:S01]  /*1690*/  @!P1 IMAD R3, R2, R13, R3 ;  /* 0x0000000d02039224 */ /* 0x000fe200078e0203 */
[----:B------:R-:W-:Y:S01]  /*16a0*/  IADD3 R2, PT, PT, -R21, RZ, RZ ;  /* 0x000000ff15027210 */ /* 0x000fe20007ffe1ff */
[----:B------:R-:W-:Y:S02]  /*16b0*/  @!P1 IMAD R5, R6, R9, R21 ;  /* 0x0000000906059224 */ /* 0x000fe400078e0215 */
[----:B------:R-:W-:Y:S02]  /*16c0*/  @!P1 IMAD.MOV.U32 R21, RZ, RZ, R3 ;  /* 0x000000ffff159224 */ /* 0x000fe400078e0003 */
[----:B------:R-:W-:Y:S02]  /*16d0*/  IMAD R2, R14, R2, R11 ;  /* 0x000000020e027224 */ /* 0x000fe400078e020b */
[----:B------:R-:W-:-:S02]  /*16e0*/  IMAD R20, R5, R4, R7 ;  /* 0x0000000405147224 */ /* 0x000fc400078e0207 */
[----:B------:R-:W-:Y:S02]  /*16f0*/  IMAD R21, R21, R14, R2 ;  /* 0x0000000e15157224 */ /* 0x000fe400078e0202 */
.L_x_19:
[----:B------:R-:W-:Y:S05]  /*1700*/  BRA.U UP3, `(.L_x_20) ;  /* 0x0000000103407547 */ /* 0x000fea000b800000 */
[----:B------:R-:W1:Y:S08]  /*1710*/  LDC.64 R4, c[0x0][0xb10] ;  /* 0x0002c400ff047b82 */ /* 0x000e700000000a00 */
[----:B------:R-:W2:Y:S08]  /*1720*/  LDC.64 R2, c[0x0][0xb18] ;  /* 0x0002c600ff027b82 */ /* 0x000eb00000000a00 */
[----:B------:R-:W3:Y:S08]  /*1730*/  LDC R6, c[0x0][0xb20] ;  /* 0x0002c800ff067b82 */ /* 0x000ef00000000800 */
[----:B------:R-:W4:Y:S01]  /*1740*/  LDC R12, c[0x0][0xb0c] ;  /* 0x0002c300ff0c7b82 */ /* 0x000f220000000800 */
[----:B-1----:R-:W-:-:S05]  /*1750*/  IMAD.HI.U32 R4, R21, R4, RZ ;  /* 0x0000000415047227 */ /* 0x002fca00078e00ff */
[----:B------:R-:W-:Y:S01]  /*1760*/  SHF.R.U32.HI R4, RZ, R5, R4 ;  /* 0x00000005ff047219 */ /* 0x000fe20000011604 */
[----:B--2---:R-:W-:Y:S01]  /*1770*/  IMAD.HI.U32 R3, R20, R3, RZ ;  /* 0x0000000314037227 */ /* 0x004fe200078e00ff */
[----:B------:R-:W-:-:S04]  /*1780*/  ISETP.NE.AND P0, PT, R2, 0x1, PT ;  /* 0x000000010200780c */ /* 0x000fc80003f05270 */
[----:B---3--:R-:W-:-:S04]  /*1790*/  SHF.R.U32.HI R3, RZ, R6, R3 ;  /* 0x00000006ff037219 */ /* 0x008fc80000011603 */
[----:B------:R-:W-:Y:S02]  /*17a0*/  SEL R3, R20, R3, !P0 ;  /* 0x0000000314037207 */ /* 0x000fe40004000000 */
[----:B----4-:R-:W-:-:S04]  /*17b0*/  ISETP.NE.AND P1, PT, R12, 0x1, PT ;  /* 0x000000010c00780c */ /* 0x010fc80003f25270 */
[----:B------:R-:W-:-:S05]  /*17c0*/  SEL R6, R21, R4, !P1 ;  /* 0x0000000415067207 */ /* 0x000fca0004800000 */
[----:B------:R-:W-:Y:S02]  /*17d0*/  IMAD.IADD R4, R3, 0x1, -R6 ;  /* 0x0000000103047824 */ /* 0x000fe400078e0a06 */
[----:B------:R-:W-:Y:S02]  /*17e0*/  IMAD.IADD R3, R6, 0x1, -R3 ;  /* 0x0000000106037824 */ /* 0x000fe400078e0a03 */
[----:B------:R-:W-:Y:S02]  /*17f0*/  IMAD R21, R4, R12, R21 ;  /* 0x0000000c04157224 */ /* 0x000fe400078e0215 */
[----:B------:R-:W-:Y:S02]  /*1800*/  IMAD R20, R3, R2, R20 ;  /* 0x0000000203147224 */ /* 0x000fe400078e0214 */
.L_x_20:
[----:B------:R-:W-:Y:S05]  /*1810*/  BRA.U !UP1, `(.L_x_21) ;  /* 0x00000001090c7547 */ /* 0x000fea000b800000 */
[----:B------:R-:W-:Y:S01]  /*1820*/  UCGABAR_WAIT ;  /* 0x0000000000007dc7 */ /* 0x000fe20008000000 */
[----:B------:R-:W-:Y:S01]  /*1830*/  CCTL.IVALL ;  /* 0x00000000ff00798f */ /* 0x000fe20002000000 */
[----:B------:R-:W-:Y:S05]  /*1840*/  BRA `(.L_x_22) ;  /* 0x0000000000047947 */ /* 0x000fea0003800000 */
.L_x_21:
[----:B------:R-:W-:Y:S06]  /*1850*/  BAR.SYNC.DEFER_BLOCKING 0x0 ;  /* 0x0000000000007b1d */ /* 0x000fec0000010000 */
.L_x_22:
[----:B------:R-:W-:Y:S05]  /*1860*/  BRA.U UP2, `(.L_x_23) ;  /* 0x0000001d02c07547 */ /* 0x000fea000b800000 */
[----:B------:R-:W1:Y:S01]  /*1870*/  LDCU UR4, c[0x0][0x38c] ;  /* 0x00007180ff0477ac */ /* 0x000e620008000800 */
[----:B------:R-:W2:Y:S01]  /*1880*/  LDC R9, c[0x0][0x370] ;  /* 0x0000dc00ff097b82 */ /* 0x000ea20000000800 */
[----:B------:R-:W-:Y:S01]  /*1890*/  IMAD.SHL.U32 R16, R11, 0x40, RZ ;  /* 0x000000400b107824 */ /* 0x000fe200078e00ff */
[----:B------:R-:W-:Y:S01]  /*18a0*/  PLOP3.LUT P1, PT, PT, PT, UP5, 0x80, 0x8 ;  /* 0x000000000008781c */ /* 0x000fe20003f2f058 */
[----:B------:R-:W-:Y:S01]  /*18b0*/  HFMA2 R12, -RZ, RZ, 0, 0 ;  /* 0x00000000ff0c7431 */ /* 0x000fe200000001ff */
[----:B------:R-:W-:Y:S01]  /*18c0*/  UISETP.NE.AND UP1, UPT, UR10, URZ, UPT ;  /* 0x000000ff0a00728c */ /* 0x000fe2000bf25270 */
[----:B------:R-:W-:Y:S01]  /*18d0*/  ISETP.NE.AND P4, PT, R10, RZ, P5 ;  /* 0x000000ff0a00720c */ /* 0x000fe20002f85270 */
[----:B------:R-:W-:Y:S01]  /*18e0*/  IMAD.MOV.U32 R15, RZ, RZ, 0x1 ;  /* 0x00000001ff0f7424 */ /* 0x000fe200078e00ff */
[----:B------:R-:W-:Y:S01]  /*18f0*/  PLOP3.LUT P1, PT, P1, PT, PT, 0x8, 0x80 ;  /* 0x000000000080781c */ /* 0x000fe20000f2e170 */
[----:B------:R-:W3:Y:S01]  /*1900*/  LDC R0, c[0x0][0x374] ;  /* 0x0000dd00ff007b82 */ /* 0x000ee20000000800 */
[----:B------:R-:W-:Y:S01]  /*1910*/  IMAD.MOV.U32 R14, RZ, RZ, RZ ;  /* 0x000000ffff0e7224 */ /* 0x000fe200078e00ff */
[----:B------:R-:W-:Y:S01]  /*1920*/  MOV R8, 0x1 ;  /* 0x0000000100087802 */ /* 0x000fe20000000f00 */
[----:B------:R-:W-:Y:S01]  /*1930*/  IMAD.MOV.U32 R10, RZ, RZ, RZ ;  /* 0x000000ffff0a7224 */ /* 0x000fe200078e00ff */
[----:B------:R-:W-:Y:S01]  /*1940*/  LOP3.LUT R16, R16, 0x40, RZ, 0xc0, !PT ;  /* 0x0000004010107812 */ /* 0x000fe200078ec0ff */
[----:B------:R-:W4:Y:S01]  /*1950*/  LDCU.64 UR14, c[0x0][0x348] ;  /* 0x00006900ff0e77ac */ /* 0x000f220008000a00 */
[----:B-1----:R-:W-:-:S02]  /*1960*/  UIADD3 UR5, UPT, UPT, UR4, 0x1f, URZ ;  /* 0x0000001f04057890 */ /* 0x002fc4000fffe0ff */
[----:B------:R-:W-:Y:S02]  /*1970*/  USEL UR22, UR6, 0x2, UP1 ;  /* 0x0000000206167887 */ /* 0x000fe40008800000 */
[----:B------:R-:W-:Y:S01]  /*1980*/  USHF.R.S32.HI UR7, URZ, 0x1f, UR5 ;  /* 0x0000001fff077899 */ /* 0x000fe20008011405 */
[----:B------:R-:W-:-:S03]  /*1990*/  UMOV UR23, URZ ;  /* 0x000000ff00177c82 */ /* 0x000fc60008000000 */
[----:B------:R-:W-:Y:S02]  /*19a0*/  ULEA.HI UR7, UR7, UR5, URZ, 0x5 ;  /* 0x0000000507077291 */ /* 0x000fe4000f8f28ff */
[----:B------:R-:W-:Y:S02]  /*19b0*/  UIADD3 UR5, UPT, UPT, UR4, -0x1, URZ ;  /* 0xffffffff04057890 */ /* 0x000fe4000fffe0ff */
[----:B------:R-:W-:Y:S02]  /*19c0*/  USHF.R.S32.HI UR7, URZ, 0x5, UR7 ;  /* 0x00000005ff077899 */ /* 0x000fe40008011407 */
[----:B------:R-:W-:Y:S02]  /*19d0*/  UISETP.GE.U32.AND UP2, UPT, UR5, -0x3f, UPT ;  /* 0xffffffc10500788c */ /* 0x000fe4000bf46070 */
[----:B------:R-:W-:Y:S02]  /*19e0*/  UISETP.LT.U32.AND UP0, UPT, UR7, 0x1a, UPT ;  /* 0x0000001a0700788c */ /* 0x000fe4000bf01070 */
[----:B------:R-:W-:-:S02]  /*19f0*/  UIADD3 UR4, UPT, UPT, UR4, 0x3e, URZ ;  /* 0x0000003e04047890 */ /* 0x000fc4000fffe0ff */
[----:B------:R-:W-:-:S04]  /*1a00*/  USEL UR5, UR7, 0x1a, UP0 ;  /* 0x0000001a07057887 */ /* 0x000fc80008000000 */
[----:B------:R-:W-:Y:S02]  /*1a10*/  UIADD3 UR21, UPT, UPT, UR5, -0x1, URZ ;  /* 0xffffffff05157890 */ /* 0x000fe4000fffe0ff */
[----:B------:R-:W-:Y:S02]  /*1a20*/  @UP2 UIADD3 UR21, UPT, UPT, UR5, URZ, URZ ;  /* 0x000000ff05152290 */ /* 0x000fe4000fffe0ff */
[----:B------:R-:W-:Y:S02]  /*1a30*/  UIADD3 UR24, UPT, UPT, UR7, -UR5, URZ ;  /* 0x8000000507187290 */ /* 0x000fe4000fffe0ff */
[----:B------:R-:W-:Y:S02]  /*1a40*/  UIADD3 UR13, UPT, UPT, UR21, 0x1, URZ ;  /* 0x00000001150d7890 */ /* 0x000fe4000fffe0ff */
[----:B--2-4-:R-:W-:-:S12]  /*1a50*/  UIADD3 UR21, UPT, UPT, -UR21, URZ, URZ ;  /* 0x000000ff15157290 */ /* 0x014fd8000fffe1ff */
.L_x_43:
[----:B------:R-:W-:Y:S01]  /*1a60*/  UISETP.NE.AND UP0, UPT, UR37, URZ, UPT ;  /* 0x000000ff2500728c */ /* 0x000fe2000bf05270 */
[----:B------:R-:W1:Y:S08]  /*1a70*/  S2UR UR37, SR_CgaCtaId ;  /* 0x00000000002579c3 */ /* 0x000e700000008800 */
[----:B------:R-:W-:Y:S05]  /*1a80*/  BRA.U UP0, `(.L_x_24) ;  /* 0x0000000100347547 */ /* 0x000fea000b800000 */
[----:B------:R-:W2:Y:S01]  /*1a90*/  S2R R2, SR_CgaCtaId ;  /* 0x0000000000027919 */ /* 0x000ea20000008800 */
[----:B------:R-:W-:-:S04]  /*1aa0*/  MOV R3, 0x400 ;  /* 0x0000040000037802 */ /* 0x000fc80000000f00 */
[----:B--2---:R-:W-:Y:S02]  /*1ab0*/  LEA R3, R2, R3, 0x18 ;  /* 0x0000000302037211 */ /* 0x004fe400078ec0ff */
[----:B------:R-:W-:-:S03]  /*1ac0*/  SHF.L.U32 R2, R8, 0x1f, RZ ;  /* 0x0000001f08027819 */ /* 0x000fc600000006ff */
[----:B------:R-:W-:-:S04]  /*1ad0*/  IMAD R3, R10, 0x8, R3 ;  /* 0x000000080a037824 */ /* 0x000fc800078e0203 */
[----:B------:R-:W2:Y:S02]  /*1ae0*/  SYNCS.PHASECHK.TRANS64.TRYWAIT P0, [R3+URZ+0x260], R2 ;  /* 0x00026002030075a7 */ /* 0x000ea400080011ff */
[----:B--2---:R-:W-:Y:S05]  /*1af0*/  @!P0 BRA `(.L_x_25) ;  /* 0x0000007800e08947 */ /* 0x004fea0003800000 */
.L_x_172:
[----:B------:R-:W-:Y:S01]  /*1b00*/  VIADD R10, R10, 0x1 ;  /* 0x000000010a0a7836 */ /* 0x000fe20000000000 */
[----:B------:R2:W-:Y:S04]  /*1b10*/  SYNCS.ARRIVE.TRANS64.A1T0 RZ, [R3+URZ+0x250], RZ ;  /* 0x000250ff03ff79a7 */ /* 0x0005e800081000ff */
[----:B------:R-:W-:-:S04]  /*1b20*/  ISETP.NE.AND P0, PT, R10, 0x2, PT ;  /* 0x000000020a00780c */ /* 0x000fc80003f05270 */
[----:B------:R-:W-:Y:S02]  /*1b30*/  SEL R10, R10, RZ, P0 ;  /* 0x000000ff0a0a7207 */ /* 0x000fe40000000000 */
[----:B--2---:R-:W-:-:S04]  /*1b40*/  SEL R3, RZ, 0x1, P0 ;  /* 0x00000001ff037807 */ /* 0x004fc80000000000 */
[----:B------:R-:W-:-:S07]  /*1b50*/  LOP3.LUT R8, R8, R3, RZ, 0x3c, !PT ;  /* 0x0000000308087212 */ /* 0x000fce00078e3cff */
.L_x_24:
[----:B------:R-:W-:Y:S01]  /*1b60*/  UMOV UR6, 0x400 ;  /* 0x0000040000067882 */ /* 0x000fe20000000000 */
[----:B------:R-:W-:Y:S01]  /*1b70*/  LEA.HI R3, R21, R21, RZ, 0x1 ;  /* 0x0000001515037211 */ /* 0x000fe200078f08ff */
[----:B-1----:R-:W-:Y:S01]  /*1b80*/  ULEA UR6, UR37, UR6, 0x18 ;  /* 0x0000000625067291 */ /* 0x002fe2000f8ec0ff */
[----:B------:R-:W-:Y:S01]  /*1b90*/  SHF.L.U32 R2, R15, 0x1f, RZ ;  /* 0x0000001f0f027819 */ /* 0x000fe200000006ff */
[----:B------:R-:W-:Y:S01]  /*1ba0*/  UISETP.GE.U32.AND UP0, UPT, UR4, 0x3f, UPT ;  /* 0x0000003f0400788c */ /* 0x000fe2000bf06070 */
[C---:B------:R-:W-:Y:S01]  /*1bb0*/  R2UR UR9, R16.reuse ;  /* 0x00000000100972ca */ /* 0x040fe200000e0000 */
[----:B------:R-:W-:Y:S01]  /*1bc0*/  ULEA UR8, UR23, UR6, 0x3 ;  /* 0x0000000617087291 */ /* 0x000fe2000f8e18ff */
[----:B------:R-:W-:Y:S01]  /*1bd0*/  IMAD.SHL.U32 R3, R3, 0x40, RZ ;  /* 0x0000004003037824 */ /* 0x000fe200078e00ff */
[----:B------:R-:W-:Y:S01]  /*1be0*/  R2UR UR11, R16 ;  /* 0x00000000100b72ca */ /* 0x000fe200000e0000 */
[----:B------:R-:W-:-:S03]  /*1bf0*/  UMOV UR25, URZ ;  /* 0x000000ff00197c82 */ /* 0x000fc60008000000 */
[----:B------:R-:W-:-:S03]  /*1c00*/  R2UR UR35, R3 ;  /* 0x00000000032372ca */ /* 0x000fc600000e0000 */
[----:B------:R1:W2:Y:S01]  /*1c10*/  SYNCS.PHASECHK.TRANS64.TRYWAIT P0, [UR8+0xd0], R2 ;  /* 0x0000d002ff0075a7 */ /* 0x0002a20008001108 */
[----:B------:R-:W-:-:S09]  /*1c20*/  R2UR UR8, R20 ;  /* 0x00000000140872ca */ /* 0x000fd200000e0000 */
[----:B------:R-:W-:-:S04]  /*1c30*/  ULOP3.LUT UR35, UR9, 0xffffff80, UR35, 0xf8, !UPT ;  /* 0xffffff8009237892 */ /* 0x000fc8000f8ef823 */
[----:B------:R-:W-:Y:S01]  /*1c40*/  ULEA UR11, UR8, UR11, 0x7 ;  /* 0x0000000b080b7291 */ /* 0x000fe2000f8e38ff */
[----:B------:R-:W-:Y:S11]  /*1c50*/  BRA.U !UP0, `(.L_x_26) ;  /* 0x0000000108bc7547 */ /* 0x000ff6000b800000 */
[----:B------:R-:W-:Y:S01]  /*1c60*/  UMOV UR16, UR21 ;  /* 0x0000001500107c82 */ /* 0x000fe20008000000 */
[----:B------:R-:W-:Y:S01]  /*1c70*/  UMOV UR17, UR23 ;  /* 0x0000001700117c82 */ /* 0x000fe20008000000 */
[----:B------:R-:W-:-:S05]  /*1c80*/  UMOV UR34, URZ ;  /* 0x000000ff00227c82 */ /* 0x000fca0008000000 */
.L_x_32:
[----:B------:R-:W-:Y:S01]  /*1c90*/  ULEA UR33, UR17, UR6, 0x3 ;  /* 0x0000000611217291 */ /* 0x000fe2000f8e18ff */
[----:B------:R-:W-:Y:S01]  /*1ca0*/  @P5 MOV R3, 0x4000 ;  /* 0x0000400000035802 */ /* 0x000fe20000000f00 */
[----:B-12-4-:R-:W-:Y:S10]  /*1cb0*/  @P0 BRA `(.L_x_27) ;  /* 0x00000000000c0947 */ /* 0x016ff40003800000 */
[----:B------:R-:W-:-:S04]  /*1cc0*/  SHF.L.U32 R5, R15, 0x1f, RZ ;  /* 0x0000001f0f057819 */ /* 0x000fc800000006ff */
[----:B------:R-:W2:Y:S02]  /*1cd0*/  SYNCS.PHASECHK.TRANS64.TRYWAIT P0, [UR33+0xd0], R5 ;  /* 0x0000d005ff0075a7 */ /* 0x000ea40008001121 */
[----:B--2---:R-:W-:Y:S05]  /*1ce0*/  @!P0 BRA `(.L_x_28) ;  /* 0x0000007800788947 */ /* 0x004fea0003800000 */
.L_x_27:
[----:B------:R2:W-:Y:S01]  /*1cf0*/  @P5 SYNCS.ARRIVE.TRANS64 RZ, [UR33], R3 ;  /* 0x00000003ffff59a7 */ /* 0x0005e20008000021 */
[----:B------:R-:W-:Y:S02]  /*1d00*/  ULOP3.LUT UR8, UR22, 0x2, URZ, 0xfc, !UPT ;  /* 0x0000000216087892 */ /* 0x000fe4000f8efcff */
[----:B------:R-:W-:Y:S02]  /*1d10*/  UIADD3 UR16, UPT, UPT, UR16, 0x1, URZ ;  /* 0x0000000110107890 */ /* 0x000fe4000fffe0ff */
[----:B------:R-:W-:Y:S02]  /*1d20*/  UISETP.NE.AND UP0, UPT, UR8, 0x2, UPT ;  /* 0x000000020800788c */ /* 0x000fe4000bf05270 */
[----:B------:R-:W-:-:S07]  /*1d30*/  UISETP.NE.AND UP2, UPT, UR16, 0x1, UPT ;  /* 0x000000011000788c */ /* 0x000fce000bf45270 */
[----:B------:R-:W-:Y:S05]  /*1d40*/  BRA.U UP0, `(.L_x_29) ;  /* 0x0000000100047547 */ /* 0x000fea000b800000 */
[----:B------:R-:W-:Y:S05]  /*1d50*/  BPT.TRAP 0x1 ;  /* 0x000000040000795c */ /* 0x000fea0000300000 */
.L_x_29:
[----:B------:R-:W-:Y:S04]  /*1d60*/  BSSY.RECONVERGENT B0, `(.L_x_30) ;  /* 0x0000003000007945 */ /* 0x000fe80003800200 */
[----:B------:R-:W-:Y:S05]  /*1d70*/  @!P4 BRA `(.L_x_31) ;  /* 0x000000000004c947 */ /* 0x000fea0003800000 */
[----:B------:R-:W-:Y:S05]  /*1d80*/  BPT.TRAP 0x1 ;  /* 0x000000040000795c */ /* 0x000fea0000300000 */
.L_x_31:
[----:B------:R-:W-:Y:S05]  /*1d90*/  BSYNC.RECONVERGENT B0 ;  /* 0x0000000000007941 */ /* 0x000fea0003800200 */
.L_x_30:
[----:B------:R-:W-:Y:S02]  /*1da0*/  UIADD3 UR23, UPT, UPT, UR17, 0x1, URZ ;  /* 0x0000000111177890 */ /* 0x000fe4000fffe0ff */
[----:B------:R-:W-:Y:S02]  /*1db0*/  UIADD3 UR28, UP1, UPT, UR14, 0x80, URZ ;  /* 0x000000800e1c7890 */ /* 0x000fe4000ff3e0ff */
[----:B------:R-:W-:Y:S02]  /*1dc0*/  UISETP.NE.AND UP0, UPT, UR23, 0x1a, UPT ;  /* 0x0000001a1700788c */ /* 0x000fe4000bf05270 */
[----:B------:R-:W-:Y:S02]  /*1dd0*/  ULOP3.LUT UR33, UR33, 0xfefffff8, URZ, 0xc0, !UPT ;  /* 0xfefffff821217892 */ /* 0x000fe4000f8ec0ff */
[----:B------:R-:W-:Y:S02]  /*1de0*/  USEL UR9, URZ, 0x1, UP0 ;  /* 0x00000001ff097887 */ /* 0x000fe40008000000 */
[----:B------:R-:W-:-:S02]  /*1df0*/  USEL UR23, UR23, URZ, UP0 ;  /* 0x000000ff17177287 */ /* 0x000fc40008000000 */
[----:B------:R-:W-:Y:S02]  /*1e00*/  UIADD3 UR26, UP0, UPT, UR14, 0x180, URZ ;  /* 0x000001800e1a7890 */ /* 0x000fe4000ff1e0ff */
[----:B------:R-:W-:Y:S01]  /*1e10*/  ULEA UR8, UR23, UR6, 0x3 ;  /* 0x0000000617087291 */ /* 0x000fe2000f8e18ff */
[----:B------:R-:W-:Y:S01]  /*1e20*/  LOP3.LUT R15, R15, UR9, RZ, 0x3c, !PT ;  /* 0x000000090f0f7c12 */ /* 0x000fe2000f8e3cff */
[----:B------:R-:W-:Y:S02]  /*1e30*/  UIADD3.X UR29, UPT, UPT, URZ, UR15, URZ, UP1, !UPT ;  /* 0x0000000fff1d7290 */ /* 0x000fe40008ffe4ff */
[----:B------:R-:W-:Y:S01]  /*1e40*/  UIADD3.X UR27, UPT, UPT, URZ, UR15, URZ, UP0, !UPT ;  /* 0x0000000fff1b7290 */ /* 0x000fe200087fe4ff */
[----:B-1----:R-:W-:Y:S01]  /*1e50*/  SHF.L.U32 R2, R15, 0x1f, RZ ;  /* 0x0000001f0f027819 */ /* 0x002fe200000006ff */
[----:B------:R-:W-:Y:S01]  /*1e60*/  UMOV UR18, 0x0 ;  /* 0x0000000000127882 */ /* 0x000fe20000000000 */
[----:B------:R-:W-:Y:S01]  /*1e70*/  UMOV UR19, 0x10000000 ;  /* 0x1000000000137882 */ /* 0x000fe20000000000 */
[----:B------:R-:W-:Y:S01]  /*1e80*/  UMOV UR10, UR34 ;  /* 0x00000022000a7c82 */ /* 0x000fe20008000000 */
[----:B------:R4:W1:Y:S01]  /*1e90*/  SYNCS.PHASECHK.TRANS64.TRYWAIT P0, [UR8+0xd0], R2 ;  /* 0x0000d002ff0075a7 */ /* 0x0008620008001108 */
[----:B------:R-:W-:Y:S01]  /*1ea0*/  ULEA UR8, UR17, UR6, 0xc ;  /* 0x0000000611087291 */ /* 0x000fe2000f8e60ff */
[----:B------:R-:W-:Y:S01]  /*1eb0*/  UMOV UR12, UR36 ;  /* 0x00000024000c7c82 */ /* 0x000fe20008000000 */
[----:B------:R-:W-:-:S02]  /*1ec0*/  UMOV UR9, UR33 ;  /* 0x0000002100097c82 */ /* 0x000fc40008000000 */
[----:B------:R-:W-:Y:S02]  /*1ed0*/  UIADD3 UR32, UPT, UPT, UR8, 0x4400, URZ ;  /* 0x0000440008207890 */ /* 0x000fe4000fffe0ff */
[----:B------:R-:W-:Y:S01]  /*1ee0*/  UIADD3 UR8, UPT, UPT, UR8, 0x1e400, URZ ;  /* 0x0001e40008087890 */ /* 0x000fe2000fffe0ff */
[----:B------:R-:W-:Y:S01]  /*1ef0*/  UMOV UR25, UR13 ;  /* 0x0000000d00197c82 */ /* 0x000fe20008000000 */
[----:B------:R-:W-:-:S05]  /*1f00*/  UMOV UR17, UR23 ;  /* 0x0000001700117c82 */ /* 0x000fca0008000000 */
[----:B------:R2:W-:Y:S02]  /*1f10*/  UTMALDG.3D.2CTA [UR32], [UR28], desc[UR18] ;  /* 0x000012201c0075b4 */ /* 0x0005e40008211000 */
[----:B------:R4:W-:Y:S01]  /*1f20*/  UTMALDG.3D.2CTA [UR8], [UR26], desc[UR18] ;  /* 0x000012081a0075b4 */ /* 0x0009e20008211000 */
[----:B--2---:R-:W-:Y:S01]  /*1f30*/  UIADD3 UR34, UPT, UPT, UR34, 0x20, URZ ;  /* 0x0000002022227890 */ /* 0x004fe2000fffe0ff */
[----:B------:R-:W-:Y:S11]  /*1f40*/  BRA.U UP2, `(.L_x_32) ;  /* 0xfffffffd02507547 */ /* 0x000ff6000b83ffff */
.L_x_26:
[----:B----4-:R-:W-:Y:S01]  /*1f50*/  ULEA UR8, UR23, UR6, 0x3 ;  /* 0x0000000617087291 */ /* 0x010fe2000f8e18ff */
[----:B-1----:R-:W-:Y:S01]  /*1f60*/  SHF.L.U32 R2, R15, 0x1f, RZ ;  /* 0x0000001f0f027819 */ /* 0x002fe200000006ff */
[----:B------:R-:W-:Y:S01]  /*1f70*/  @!P1 SYNCS.ARRIVE.TRANS64.A1T0 RZ, [UR6+0x1e8], RZ ;  /* 0x0001e8ffffff99a7 */ /* 0x000fe20008100006 */
[----:B------:R-:W-:-:S06]  /*1f80*/  UISETP.GT.AND UP0, UPT, UR7, UR5, UPT ;  /* 0x000000050700728c */ /* 0x000fcc000bf04270 */
[----:B--2---:R1:W2:Y:S03]  /*1f90*/  SYNCS.PHASECHK.TRANS64.TRYWAIT P0, [UR8+0xd0], R2 ;  /* 0x0000d002ff0075a7 */ /* 0x0042a60008001108 */
[----:B------:R-:W-:Y:S05]  /*1fa0*/  BRA.U !UP0, `(.L_x_33) ;  /* 0x0000000108bc7547 */ /* 0x000fea000b800000 */
[----:B------:R-:W-:Y:S01]  /*1fb0*/  UIADD3 UR26, UPT, UPT, UR24, UR25, URZ ;  /* 0x00000019181a7290 */ /* 0x000fe2000fffe0ff */
[----:B------:R-:W-:-:S11]  /*1fc0*/  UMOV UR27, UR23 ;  /* 0x00000017001b7c82 */ /* 0x000fd60008000000 */
.L_x_39:
[----:B------:R-:W-:Y:S01]  /*1fd0*/  ULEA UR17, UR27, UR6, 0x3 ;  /* 0x000000061b117291 */ /* 0x000fe2000f8e18ff */
[----:B--2---:R-:W-:Y:S01]  /*1fe0*/  @P5 MOV R3, 0x4000 ;  /* 0x0000400000035802 */ /* 0x004fe20000000f00 */
[----:B-12---:R-:W-:Y:S10]  /*1ff0*/  @P0 BRA `(.L_x_34) ;  /* 0x00000000000c0947 */ /* 0x006ff40003800000 */
[----:B------:R-:W-:-:S04]  /*2000*/  SHF.L.U32 R5, R15, 0x1f, RZ ;  /* 0x0000001f0f057819 */ /* 0x000fc800000006ff */
[----:B------:R-:W2:Y:S02]  /*2010*/  SYNCS.PHASECHK.TRANS64.TRYWAIT P0, [UR17+0xd0], R5 ;  /* 0x0000d005ff0075a7 */ /* 0x000ea40008001111 */
[----:B--2---:R-:W-:Y:S05]  /*2020*/  @!P0 BRA `(.L_x_35) ;  /* 0x0000007400c08947 */ /* 0x004fea0003800000 */
.L_x_34:
[----:B------:R2:W-:Y:S01]  /*2030*/  @P5 SYNCS.ARRIVE.TRANS64 RZ, [UR17], R3 ;  /* 0x00000003ffff59a7 */ /* 0x0005e20008000011 */
[----:B------:R-:W-:-:S04]  /*2040*/  ULOP3.LUT UR8, UR22, 0x2, URZ, 0xfc, !UPT ;  /* 0x0000000216087892 */ /* 0x000fc8000f8efcff */
[----:B------:R-:W-:-:S09]  /*2050*/  UISETP.NE.AND UP0, UPT, UR8, 0x2, UPT ;  /* 0x000000020800788c */ /* 0x000fd2000bf05270 */
[----:B------:R-:W-:Y:S05]  /*2060*/  BRA.U UP0, `(.L_x_36) ;  /* 0x0000000100047547 */ /* 0x000fea000b800000 */
[----:B------:R-:W-:Y:S05]  /*2070*/  BPT.TRAP 0x1 ;  /* 0x000000040000795c */ /* 0x000fea0000300000 */
.L_x_36:
[----:B------:R-:W-:Y:S04]  /*2080*/  BSSY.RECONVERGENT B0, `(.L_x_37) ;  /* 0x0000003000007945 */ /* 0x000fe80003800200 */
[----:B------:R-:W-:Y:S05]  /*2090*/  @!P4 BRA `(.L_x_38) ;  /* 0x000000000004c947 */ /* 0x000fea0003800000 */
[----:B------:R-:W-:Y:S05]  /*20a0*/  BPT.TRAP 0x1 ;  /* 0x000000040000795c */ /* 0x000fea0000300000 */
.L_x_38:
[----:B------:R-:W-:Y:S05]  /*20b0*/  BSYNC.RECONVERGENT B0 ;  /* 0x0000000000007941 */ /* 0x000fea0003800200 */
.L_x_37:
[----:B------:R-:W-:Y:S02]  /*20c0*/  UIADD3 UR23, UPT, UPT, UR27, 0x1, URZ ;  /* 0x000000011b177890 */ /* 0x000fe4000fffe0ff */
[----:B------:R-:W-:Y:S02]  /*20d0*/  UIADD3 UR32, UP1, UPT, UR14, 0x80, URZ ;  /* 0x000000800e207890 */ /* 0x000fe4000ff3e0ff */
[----:B------:R-:W-:Y:S02]  /*20e0*/  UISETP.NE.AND UP0, UPT, UR23, 0x1a, UPT ;  /* 0x0000001a1700788c */ /* 0x000fe4000bf05270 */
[----:B------:R-:W-:Y:S02]  /*20f0*/  USHF.L.U32 UR18, UR25, 0x5, URZ ;  /* 0x0000000519127899 */ /* 0x000fe400080006ff */
[----:B------:R-:W-:Y:S02]  /*2100*/  USEL UR9, URZ, 0x1, UP0 ;  /* 0x00000001ff097887 */ /* 0x000fe40008000000 */
[----:B------:R-:W-:-:S02]  /*2110*/  USEL UR23, UR23, URZ, UP0 ;  /* 0x000000ff17177287 */ /* 0x000fc40008000000 */
[----:B------:R-:W-:Y:S02]  /*2120*/  UIADD3 UR30, UP0, UPT, UR14, 0x180, URZ ;  /* 0x000001800e1e7890 */ /* 0x000fe4000ff1e0ff */
[----:B------:R-:W-:Y:S01]  /*2130*/  ULEA UR8, UR23, UR6, 0x3 ;  /* 0x0000000617087291 */ /* 0x000fe2000f8e18ff */
[----:B------:R-:W-:Y:S01]  /*2140*/  LOP3.LUT R15, R15, UR9, RZ, 0x3c, !PT ;  /* 0x000000090f0f7c12 */ /* 0x000fe2000f8e3cff */
[----:B------:R-:W-:Y:S02]  /*2150*/  ULOP3.LUT UR17, UR17, 0xfefffff8, URZ, 0xc0, !UPT ;  /* 0xfefffff811117892 */ /* 0x000fe4000f8ec0ff */
[----:B------:R-:W-:Y:S01]  /*2160*/  UIADD3.X UR33, UPT, UPT, URZ, UR15, URZ, UP1, !UPT ;  /* 0x0000000fff217290 */ /* 0x000fe20008ffe4ff */
[----:B-1----:R-:W-:Y:S01]  /*2170*/  SHF.L.U32 R2, R15, 0x1f, RZ ;  /* 0x0000001f0f027819 */ /* 0x002fe200000006ff */
[----:B------:R-:W-:Y:S01]  /*2180*/  UIADD3.X UR31, UPT, UPT, URZ, UR15, URZ, UP0, !UPT ;  /* 0x0000000fff1f7290 */ /* 0x000fe200087fe4ff */
[----:B------:R-:W-:Y:S02]  /*2190*/  UMOV UR28, 0x0 ;  /* 0x00000000001c7882 */ /* 0x000fe40000000000 */
[----:B------:R4:W1:Y:S01]  /*21a0*/  SYNCS.PHASECHK.TRANS64.TRYWAIT P0, [UR8+0xd0], R2 ;  /* 0x0000d002ff0075a7 */ /* 0x0008620008001108 */
[----:B------:R-:W-:Y:S01]  /*21b0*/  ULEA UR8, UR27, UR6, 0xc ;  /* 0x000000061b087291 */ /* 0x000fe2000f8e60ff */
[----:B------:R-:W-:Y:S01]  /*21c0*/  UMOV UR29, 0x10000000 ;  /* 0x10000000001d7882 */ /* 0x000fe20000000000 */
[----:B------:R-:W-:-:S02]  /*21d0*/  UMOV UR19, UR35 ;  /* 0x0000002300137c82 */ /* 0x000fc40008000000 */
[----:B------:R-:W-:Y:S02]  /*21e0*/  UIADD3 UR16, UPT, UPT, UR8, 0x4400, URZ ;  /* 0x0000440008107890 */ /* 0x000fe4000fffe0ff */
[----:B------:R-:W-:Y:S01]  /*21f0*/  UIADD3 UR8, UPT, UPT, UR8, 0x1e400, URZ ;  /* 0x0001e40008087890 */ /* 0x000fe2000fffe0ff */
[----:B------:R-:W-:Y:S01]  /*2200*/  UMOV UR20, UR36 ;  /* 0x0000002400147c82 */ /* 0x000fe20008000000 */
[----:B------:R-:W-:Y:S01]  /*2210*/  UMOV UR12, UR36 ;  /* 0x00000024000c7c82 */ /* 0x000fe20008000000 */
[----:B------:R-:W-:Y:S01]  /*2220*/  UMOV UR9, UR17 ;  /* 0x0000001100097c82 */ /* 0x000fe20008000000 */
[----:B------:R-:W-:Y:S01]  /*2230*/  UMOV UR10, UR18 ;  /* 0x00000012000a7c82 */ /* 0x000fe20008000000 */
[----:B------:R-:W-:Y:S02]  /*2240*/  UIADD3 UR25, UPT, UPT, UR25, 0x1, URZ ;  /* 0x0000000119197890 */ /* 0x000fe4000fffe0ff */
[----:B------:R4:W-:Y:S01]  /*2250*/  UTMALDG.3D.2CTA [UR16], [UR32], desc[UR28] ;  /* 0x00001c10200075b4 */ /* 0x0009e20008211000 */
[----:B------:R-:W-:Y:S01]  /*2260*/  UMOV UR27, UR23 ;  /* 0x00000017001b7c82 */ /* 0x000fe20008000000 */
[----:B------:R-:W-:Y:S01]  /*2270*/  UISETP.NE.AND UP0, UPT, UR25, UR26, UPT ;  /* 0x0000001a1900728c */ /* 0x000fe2000bf05270 */
[----:B------:R4:W-:Y:S08]  /*2280*/  UTMALDG.3D.2CTA [UR8], [UR30], desc[UR28] ;  /* 0x00001c081e0075b4 */ /* 0x0009f00008211000 */
[----:B----4-:R-:W-:Y:S05]  /*2290*/  BRA.U UP0, `(.L_x_39) ;  /* 0xfffffffd004c7547 */ /* 0x010fea000b83ffff */
.L_x_33:
[----:B-1----:R-:W-:Y:S01]  /*22a0*/  LEA R2, R14, UR6, 0x3 ;  /* 0x000000060e027c11 */ /* 0x002fe2000f8e18ff */
[----:B------:R-:W-:Y:S01]  /*22b0*/  NOP ;  /* 0x0000000000007918 */ /* 0x000fe20000000000 */
[----:B--2---:R-:W-:Y:S02]  /*22c0*/  SHF.L.U32 R3, R12, 0x1f, RZ ;  /* 0x0000001f0c037819 */ /* 0x004fe400000006ff */
[----:B------:R-:W-:Y:S02]  /*22d0*/  LEA R4, R14, UR6, 0x4 ;  /* 0x000000060e047c11 */ /* 0x000fe4000f8e20ff */
[----:B------:R-:W1:Y:S02]  /*22e0*/  SYNCS.PHASECHK.TRANS64.TRYWAIT P0, [R2+URZ+0x1f0], R3 ;  /* 0x0001f003020075a7 */ /* 0x000e6400080011ff */
[----:B-1----:R-:W-:Y:S05]  /*22f0*/  @!P0 BRA `(.L_x_40) ;  /* 0x0000007400248947 */ /* 0x002fea0003800000 */
.L_x_175:
[----:B------:R-:W2:Y:S01]  /*2300*/  LDS.128 R4, [R4+0x280] ;  /* 0x0002800004047984 */ /* 0x000ea20000000c00 */
[----:B------:R-:W-:Y:S01]  /*2310*/  ISETP.GE.AND P0, PT, R26, 0x1, PT ;  /* 0x000000011a00780c */ /* 0x000fe20003f06270 */
[----:B-1----:R-:W-:Y:S01]  /*2320*/  VIADD R2, R2, 0x200 ;  /* 0x0000020002027836 */ /* 0x002fe20000000000 */
[----:B------:R-:W-:Y:S01]  /*2330*/  @!PT LDS RZ, [RZ] ;  /* 0x00000000fffff984 */ /* 0x000fe20000000800 */
[----:B------:R-:W-:Y:S01]  /*2340*/  @!PT LDS RZ, [RZ] ;  /* 0x00000000fffff984 */ /* 0x000fe20000000800 */
[----:B------:R-:W-:Y:S01]  /*2350*/  @!PT LDS RZ, [RZ] ;  /* 0x00000000fffff984 */ /* 0x000fe20000000800 */
[----:B------:R-:W-:Y:S01]  /*2360*/  @!PT LDS RZ, [RZ] ;  /* 0x00000000fffff984 */ /* 0x000fe20000000800 */
[----:B------:R1:W-:Y:S06]  /*2370*/  MEMBAR.ALL.CTA ;  /* 0x0000000000007992 */ /* 0x0003ec0000008000 */
[----:B-1----:R-:W1:Y:S01]  /*2380*/  FENCE.VIEW.ASYNC.S ;  /* 0x00000000000073c6 */ /* 0x002e620000000000 */
[----:B------:R-:W-:-:S04]  /*2390*/  PRMT R2, RZ, 0x654, R2 ;  /* 0x00000654ff027816 */ /* 0x000fc80000000002 */
[----:B-1----:R1:W-:Y:S01]  /*23a0*/  SYNCS.ARRIVE.TRANS64.RED.A1T0 RZ, [R2+URZ], RZ ;  /* 0x000000ff02ff79a7 */ /* 0x0023e200081004ff */
[----:B--2---:R-:W-:-:S13]  /*23b0*/  LOP3.LUT P2, RZ, R6, 0x1, RZ, 0xc0, !PT ;  /* 0x0000000106ff7812 */ /* 0x004fda000784c0ff */
[----:B------:R-:W-:Y:S01]  /*23c0*/  @P2 SHF.R.U32.HI R3, RZ, 0x10, R5 ;  /* 0x00000010ff032819 */ /* 0x000fe20000011605 */
[----:B------:R-:W-:Y:S01]  /*23d0*/  VOTEU.ANY UP0, P2 ;  /* 0x0000000000ff7886 */ /* 0x000fe20001000100 */
[----:B------:R-:W-:Y:S02]  /*23e0*/  @P2 MOV R13, R4 ;  /* 0x00000004000d2202 */ /* 0x000fe40000000f00 */
[----:B------:R-:W-:Y:S02]  /*23f0*/  @P2 R2UR.BROADCAST UR8, R3 ;  /* 0x00000000030822ca */ /* 0x000fe400008e0000 */
[----:B------:R-:W-:-:S11]  /*2400*/  @P2 LOP3.LUT R11, R5, 0xffff, RZ, 0xc0, !PT ;  /* 0x0000ffff050b2812 */ /* 0x000fd600078ec0ff */
[----:B------:R-:W-:Y:S01]  /*2410*/  @UP0 UMOV UR36, UR8 ;  /* 0x0000000800240c82 */ /* 0x000fe20008000000 */
[----:B-1----:R-:W-:Y:S05]  /*2420*/  @!P0 BRA `(.L_x_41) ;  /* 0x0000000000b88947 */ /* 0x002fea0003800000 */
[----:B------:R-:W3:Y:S01]  /*2430*/  LDC.64 R4, c[0x0][0xb18] ;  /* 0x0002c600ff047b82 */ /* 0x000ee20000000a00 */
[----:B------:R-:W-:-:S07]  /*2440*/  ISETP.NE.AND P3, PT, R26, 0x1, PT ;  /* 0x000000011a00780c */ /* 0x000fce0003f65270 */
[----:B------:R-:W1:Y:S08]  /*2450*/  LDC.64 R6, c[0x0][0xb10] ;  /* 0x0002c400ff067b82 */ /* 0x000e700000000a00 */
[----:B------:R-:W2:Y:S08]  /*2460*/  LDC R17, c[0x0][0xb20] ;  /* 0x0002c800ff117b82 */ /* 0x000eb00000000800 */
[----:B------:R-:W4:Y:S01]  /*2470*/  LDC R18, c[0x0][0xb0c] ;  /* 0x0002c300ff127b82 */ /* 0x000f220000000800 */
[----:B---3--:R-:W-:Y:S01]  /*2480*/  IMAD.HI.U32 R22, R0, R5, RZ ;  /* 0x0000000500167227 */ /* 0x008fe200078e00ff */
[----:B------:R-:W-:-:S06]  /*2490*/  ISETP.NE.AND P0, PT, R4, 0x1, PT ;  /* 0x000000010400780c */ /* 0x000fcc0003f05270 */
[----:B------:R-:W3:Y:S01]  /*24a0*/  LDC.64 R2, c[0x0][0xb28] ;  /* 0x0002ca00ff027b82 */ /* 0x000ee20000000a00 */
[----:B-1----:R-:W-:-:S04]  /*24b0*/  IMAD.HI.U32 R20, R9, R6, RZ ;  /* 0x0000000609147227 */ /* 0x002fc800078e00ff */
[----:B------:R-:W-:Y:S01]  /*24c0*/  IMAD.HI.U32 R24, R13, R6, RZ ;  /* 0x000000060d187227 */ /* 0x000fe200078e00ff */
[----:B------:R-:W-:Y:S02]  /*24d0*/  SHF.R.U32.HI R20, RZ, R7, R20 ;  /* 0x00000007ff147219 */ /* 0x000fe40000011614 */
[----:B--2---:R-:W-:Y:S01]  /*24e0*/  SHF.R.U32.HI R19, RZ, R17, R22 ;  /* 0x00000011ff137219 */ /* 0x004fe20000011616 */
[----:B------:R-:W-:Y:S01]  /*24f0*/  IMAD.HI.U32 R22, R11, R5, RZ ;  /* 0x000000050b167227 */ /* 0x000fe200078e00ff */
[----:B------:R-:W-:Y:S02]  /*2500*/  SHF.R.U32.HI R24, RZ, R7, R24 ;  /* 0x00000007ff187219 */ /* 0x000fe40000011618 */
[----:B------:R-:W-:Y:S02]  /*2510*/  SEL R19, R0, R19, !P0 ;  /* 0x0000001300137207 */ /* 0x000fe40004000000 */
[----:B------:R-:W-:Y:S02]  /*2520*/  SHF.R.U32.HI R22, RZ, R17, R22 ;  /* 0x00000011ff167219 */ /* 0x000fe40000011616 */
[----:B----4-:R-:W-:-:S02]  /*2530*/  ISETP.NE.AND P1, PT, R18, 0x1, PT ;  /* 0x000000011200780c */ /* 0x010fc40003f25270 */
[----:B------:R-:W-:Y:S02]  /*2540*/  SEL R5, R11, R22, !P0 ;  /* 0x000000160b057207 */ /* 0x000fe40004000000 */
[----:B------:R-:W-:Y:S02]  /*2550*/  SEL R21, R9, R20, !P1 ;  /* 0x0000001409157207 */ /* 0x000fe40004800000 */
[----:B------:R-:W-:Y:S01]  /*2560*/  SEL R7, R13, R24, !P1 ;  /* 0x000000180d077207 */ /* 0x000fe20004800000 */
[----:B---3--:R-:W-:Y:S01]  /*2570*/  IMAD.HI.U32 R20, R19, R2, RZ ;  /* 0x0000000213147227 */ /* 0x008fe200078e00ff */
[----:B------:R-:W-:-:S03]  /*2580*/  IADD3 R17, PT, PT, -R5, RZ, RZ ;  /* 0x000000ff05117210 */ /* 0x000fc60007ffe1ff */
        /* <DEDUP_REMOVED lines=11> */
[----:B------:R-:W-:-:S04]  /*2640*/  @!P0 IMAD.HI.U32 R20, R7, R2, RZ ;  /* 0x0000000207148227 */ /* 0x000fc800078e00ff */
[----:B------:R-:W-:Y:S01]  /*2650*/  IMAD.MOV R2, RZ, RZ, -R6 ;  /* 0x000000ffff027224 */ /* 0x000fe200078e0a06 */
[----:B------:R-:W-:-:S03]  /*2660*/  @!P0 SHF.R.U32.HI R20, RZ, R3, R20 ;  /* 0x00000003ff148219 */ /* 0x000fc60000011614 */
[----:B------:R-:W-:Y:S01]  /*2670*/  IMAD R2, R26, R2, R5 ;  /* 0x000000021a027224 */ /* 0x000fe200078e0205 */
        /* <DEDUP_REMOVED lines=9> */
.L_x_41:
[----:B------:R-:W1:Y:S02]  /*2710*/  LDCU UR8, c[0x0][0xb30] ;  /* 0x00016600ff0877ac */ /* 0x000e640008000800 */
[----:B-1----:R-:W-:-:S09]  /*2720*/  UISETP.NE.AND UP0, UPT, UR8, 0x1, UPT ;  /* 0x000000010800788c */ /* 0x002fd2000bf05270 */
[----:B------:R-:W-:Y:S05]  /*2730*/  BRA.U UP0, `(.L_x_42) ;  /* 0x0000000100407547 */ /* 0x000fea000b800000 */
[----:B------:R-:W1:Y:S08]  /*2740*/  LDC.64 R4, c[0x0][0xb10] ;  /* 0x0002c400ff047b82 */ /* 0x000e700000000a00 */
[----:B------:R-:W2:Y:S08]  /*2750*/  LDC.64 R2, c[0x0][0xb18] ;  /* 0x0002c600ff027b82 */ /* 0x000eb00000000a00 */
[----:B------:R-:W4:Y:S08]  /*2760*/  LDC R6, c[0x0][0xb20] ;  /* 0x0002c800ff067b82 */ /* 0x000f300000000800 */
[----:B------:R-:W3:Y:S01]  /*2770*/  LDC R18, c[0x0][0xb0c] ;  /* 0x0002c300ff127b82 */ /* 0x000ee20000000800 */
[----:B-1----:R-:W-:-:S05]  /*2780*/  IMAD.HI.U32 R4, R13, R4, RZ ;  /* 0x000000040d047227 */ /* 0x002fca00078e00ff */
[----:B------:R-:W-:Y:S01]  /*2790*/  SHF.R.U32.HI R4, RZ, R5, R4 ;  /* 0x00000005ff047219 */ /* 0x000fe20000011604 */
[----:B--2---:R-:W-:Y:S01]  /*27a0*/  IMAD.HI.U32 R3, R11, R3, RZ ;  /* 0x000000030b037227 */ /* 0x004fe200078e00ff */
[----:B------:R-:W-:-:S04]  /*27b0*/  ISETP.NE.AND P0, PT, R2, 0x1, PT ;  /* 0x000000010200780c */ /* 0x000fc80003f05270 */
[----:B----4-:R-:W-:-:S04]  /*27c0*/  SHF.R.U32.HI R6, RZ, R6, R3 ;  /* 0x00000006ff067219 */ /* 0x010fc80000011603 */
[----:B------:R-:W-:Y:S02]  /*27d0*/  SEL R3, R11, R6, !P0 ;  /* 0x000000060b037207 */ /* 0x000fe40004000000 */
[----:B---3--:R-:W-:-:S04]  /*27e0*/  ISETP.NE.AND P1, PT, R18, 0x1, PT ;  /* 0x000000011200780c */ /* 0x008fc80003f25270 */
[----:B------:R-:W-:-:S05]  /*27f0*/  SEL R4, R13, R4, !P1 ;  /* 0x000000040d047207 */ /* 0x000fca0004800000 */
[----:B------:R-:W-:Y:S02]  /*2800*/  IMAD.IADD R5, R3, 0x1, -R4 ;  /* 0x0000000103057824 */ /* 0x000fe400078e0a04 */
[----:B------:R-:W-:Y:S02]  /*2810*/  IMAD.IADD R3, R4, 0x1, -R3 ;  /* 0x0000000104037824 */ /* 0x000fe400078e0a03 */
[----:B------:R-:W-:Y:S02]  /*2820*/  IMAD R13, R5, R18, R13 ;  /* 0x00000012050d7224 */ /* 0x000fe400078e020d */
[----:B------:R-:W-:-:S07]  /*2830*/  IMAD R11, R3, R2, R11 ;  /* 0x00000002030b7224 */ /* 0x000fce00078e020b */
.L_x_42:
[----:B------:R-:W-:Y:S01]  /*2840*/  VIADD R14, R14, 0x1 ;  /* 0x000000010e0e7836 */ /* 0x000fe20000000000 */
[----:B------:R-:W-:Y:S01]  /*2850*/  PLOP3.LUT P1, PT, PT, PT, PT, 0x80, 0x8 ;  /* 0x000000000008781c */ /* 0x000fe20003f2f070 */
[----:B------:R-:W-:Y:S02]  /*2860*/  IMAD.IADD R21, R13, 0x1, R60 ;  /* 0x000000010d157824 */ /* 0x000fe400078e023c */
[----:B------:R-:W-:Y:S01]  /*2870*/  IMAD.IADD R20, R11, 0x1, R58 ;  /* 0x000000010b147824 */ /* 0x000fe200078e023a */
[----:B------:R-:W-:-:S04]  /*2880*/  ISETP.NE.AND P0, PT, R14, 0x2, PT ;  /* 0x000000020e00780c */ /* 0x000fc80003f05270 */
[----:B------:R-:W-:Y:S02]  /*2890*/  SEL R3, RZ, 0x1, P0 ;  /* 0x00000001ff037807 */ /* 0x000fe40000000000 */
[----:B------:R-:W-:Y:S02]  /*28a0*/  SEL R14, R14, RZ, P0 ;  /* 0x000000ff0e0e7207 */ /* 0x000fe40000000000 */
[----:B------:R-:W-:Y:S01]  /*28b0*/  LOP3.LUT R12, R12, R3, RZ, 0x3c, !PT ;  /* 0x000000030c0c7212 */ /* 0x000fe200078e3cff */
[----:B------:R-:W-:Y:S06]  /*28c0*/  @P2 BRA `(.L_x_43) ;  /* 0xfffffff000642947 */ /* 0x000fec000383ffff */
[----:B------:R-:W-:Y:S01]  /*28d0*/  UIADD3 UR6, UPT, UPT, UR6, 0xd0, URZ ;  /* 0x000000d006067890 */ /* 0x000fe2000fffe0ff */
[----:B------:R-:W-:-:S03]  /*28e0*/  SHF.L.U32 R3, R15, 0x1f, RZ ;  /* 0x0000001f0f037819 */ /* 0x000fc600000006ff */
[----:B------:R-:W-:-:S09]  /*28f0*/  ULEA UR4, UR23, UR6, 0x3 ;  /* 0x0000000617047291 */ /* 0x000fd2000f8e18ff */
[----:B------:R-:W1:Y:S02]  /*2900*/  SYNCS.PHASECHK.TRANS64.TRYWAIT P0, [UR4], R3 ;  /* 0x00000003ff0075a7 */ /* 0x000e640008001104 */
[----:B-1----:R-:W-:Y:S05]  /*2910*/  @!P0 BRA `(.L_x_44) ;  /* 0x0000006c00b08947 */ /* 0x002fea0003800000 */
.L_x_177:
[----:B------:R-:W-:-:S04]  /*2920*/  UIADD3 UR5, UPT, UPT, UR23, 0x1, URZ ;  /* 0x0000000117057890 */ /* 0x000fc8000fffe0ff */
[----:B------:R-:W-:-:S04]  /*2930*/  UISETP.NE.AND UP0, UPT, UR5, 0x1a, UPT ;  /* 0x0000001a0500788c */ /* 0x000fc8000bf05270 */
[----:B------:R-:W-:Y:S02]  /*2940*/  USEL UR7, URZ, 0x1, UP0 ;  /* 0x00000001ff077887 */ /* 0x000fe40008000000 */
[----:B------:R-:W-:-:S04]  /*2950*/  USEL UR5, UR5, URZ, UP0 ;  /* 0x000000ff05057287 */ /* 0x000fc80008000000 */
[----:B------:R-:W-:Y:S01]  /*2960*/  ULEA UR4, UR5, UR6, 0x3 ;  /* 0x0000000605047291 */ /* 0x000fe2000f8e18ff */
[----:B------:R-:W-:-:S04]  /*2970*/  LOP3.LUT R2, R15, UR7, RZ, 0x3c, !PT ;  /* 0x000000070f027c12 */ /* 0x000fc8000f8e3cff */
[----:B-1----:R-:W-:-:S04]  /*2980*/  SHF.L.U32 R3, R2, 0x1f, RZ ;  /* 0x0000001f02037819 */ /* 0x002fc800000006ff */
[----:B------:R-:W1:Y:S02]  /*2990*/  SYNCS.PHASECHK.TRANS64.TRYWAIT P0, [UR4], R3 ;  /* 0x00000003ff0075a7 */ /* 0x000e640008001104 */
[----:B-1----:R-:W-:Y:S05]  /*29a0*/  @!P0 BRA `(.L_x_45) ;  /* 0x0000006c00a48947 */ /* 0x002fea0003800000 */
.L_x_179:
        /* <DEDUP_REMOVED lines=9> */
.L_x_181:
        /* <DEDUP_REMOVED lines=9> */
.L_x_183:
        /* <DEDUP_REMOVED lines=9> */
.L_x_185:
        /* <DEDUP_REMOVED lines=9> */
.L_x_187:
        /* <DEDUP_REMOVED lines=9> */
.L_x_189:
        /* <DEDUP_REMOVED lines=9> */
.L_x_191:
        /* <DEDUP_REMOVED lines=9> */
.L_x_193:
        /* <DEDUP_REMOVED lines=9> */
.L_x_195:
        /* <DEDUP_REMOVED lines=9> */
.L_x_197:
        /* <DEDUP_REMOVED lines=9> */
.L_x_199:
        /* <DEDUP_REMOVED lines=9> */
.L_x_201:
        /* <DEDUP_REMOVED lines=9> */
.L_x_203:
        /* <DEDUP_REMOVED lines=9> */
.L_x_205:
        /* <DEDUP_REMOVED lines=9> */
.L_x_207:
        /* <DEDUP_REMOVED lines=9> */
.L_x_209:
        /* <DEDUP_REMOVED lines=9> */
.L_x_211:
        /* <DEDUP_REMOVED lines=9> */
.L_x_213:
        /* <DEDUP_REMOVED lines=9> */
.L_x_215:
        /* <DEDUP_REMOVED lines=9> */
.L_x_217:
        /* <DEDUP_REMOVED lines=9> */
.L_x_219:
        /* <DEDUP_REMOVED lines=9> */
.L_x_221:
        /* <DEDUP_REMOVED lines=9> */
.L_x_223:
        /* <DEDUP_REMOVED lines=9> */
.L_x_225:
[----:B------:R-:W-:-:S04]  /*36a0*/  UIADD3 UR5, UPT, UPT, UR5, 0x1, URZ ;  /* 0x0000000105057890 */ /* 0x000fc8000fffe0ff */
[----:B------:R-:W-:-:S04]  /*36b0*/  UISETP.NE.AND UP0, UPT, UR5, 0x1a, UPT ;  /* 0x0000001a0500788c */ /* 0x000fc8000bf05270 */
[----:B------:R-:W-:Y:S02]  /*36c0*/  USEL UR4, URZ, 0x1, UP0 ;  /* 0x00000001ff047887 */ /* 0x000fe40008000000 */
[----:B------:R-:W-:-:S04]  /*36d0*/  USEL UR5, UR5, URZ, UP0 ;  /* 0x000000ff05057287 */ /* 0x000fc80008000000 */
[----:B------:R-:W-:Y:S01]  /*36e0*/  ULEA UR5, UR5, UR6, 0x3 ;  /* 0x0000000605057291 */ /* 0x000fe2000f8e18ff */
[----:B-1----:R-:W-:-:S04]  /*36f0*/  LOP3.LUT R3, R2, UR4, RZ, 0x3c, !PT ;  /* 0x0000000402037c12 */ /* 0x002fc8000f8e3cff */
[----:B------:R-:W-:Y:S01]  /*3700*/  SHF.L.U32 R3, R3, 0x1f, RZ ;  /* 0x0000001f03037819 */ /* 0x000fe200000006ff */
[----:B---3--:R-:W-:-:S07]  /*3710*/  IMAD.U32 R0, RZ, RZ, UR5 ;  /* 0x00000005ff007e24 */ /* 0x008fce000f8e00ff */
.L_x_69:
[----:B-1----:R1:W2:Y:S02]  /*3720*/  SYNCS.PHASECHK.TRANS64.TRYWAIT P0, [R0+URZ], R3 ;  /* 0x00000003000075a7 */ /* 0x0022a400080011ff */
[----:B--2---:R-:W-:Y:S05]  /*3730*/  @!P0 NANOSLEEP.SYNCS 0x989680 ;  /* 0x009896800000895d */ /* 0x004fea0003900000 */
[----:B------:R-:W2:Y:S02]  /*3740*/  @!P0 SYNCS.PHASECHK.TRANS64 P0, [R0+URZ], R3 ;  /* 0x00000003000085a7 */ /* 0x000ea400080010ff */
[----:B--2---:R-:W-:Y:S05]  /*3750*/  @P0 EXIT ;  /* 0x000000000000094d */ /* 0x004fea0003800000 */
[----:B------:R-:W-:Y:S05]  /*3760*/  BRA `(.L_x_69) ;  /* 0xfffffffc00ec7947 */ /* 0x000fea000383ffff */
.L_x_23:
[----:B------:R-:W-:-:S04]  /*3770*/  UISETP.NE.AND UP1, UPT, UR37, URZ, UPT ;  /* 0x000000ff2500728c */ /* 0x000fc8000bf25270 */
[----:B------:R-:W-:-:S09]  /*3780*/  UISETP.NE.OR UP1, UPT, UR10, 0x1, UP1 ;  /* 0x000000010a00788c */ /* 0x000fd20008f25670 */
[----:B------:R-:W-:Y:S05]  /*3790*/  BRA.U UP1, `(.L_x_70) ;  /* 0x00000005014c7547 */ /* 0x000fea000b800000 */
[----:B------:R-:W-:Y:S01]  /*37a0*/  HFMA2 R11, -RZ, RZ, 0, 0 ;  /* 0x00000000ff0b7431 */ /* 0x000fe200000001ff */
[----:B------:R-:W-:Y:S01]  /*37b0*/  ISETP.GE.U32.AND P2, PT, R10, 0x2, PT ;  /* 0x000000020a00780c */ /* 0x000fe20003f46070 */
[----:B------:R-:W-:Y:S01]  /*37c0*/  IMAD.MOV.U32 R12, RZ, RZ, 0x1 ;  /* 0x00000001ff0c7424 */ /* 0x000fe200078e00ff */
[----:B------:R-:W-:Y:S01]  /*37d0*/  CS2R R8, SRZ ;  /* 0x0000000000087805 */ /* 0x000fe2000001ff00 */
[----:B------:R-:W-:Y:S01]  /*37e0*/  IMAD.MOV.U32 R3, RZ, RZ, RZ ;  /* 0x000000ffff037224 */ /* 0x000fe200078e00ff */
[----:B------:R-:W-:Y:S01]  /*37f0*/  UMOV UR4, 0x400 ;  /* 0x0000040000047882 */ /* 0x000fe20000000000 */
[----:B------:R-:W-:Y:S01]  /*3800*/  UMOV UR6, URZ ;  /* 0x000000ff00067c82 */ /* 0x000fe20008000000 */
[----:B------:R-:W-:-:S12]  /*3810*/  ULEA UR37, UR37, UR4, 0x18 ;  /* 0x0000000425257291 */ /* 0x000fd8000f8ec0ff */
.L_x_74:
[----:B------:R-:W-:Y:S02]  /*3820*/  LEA R0, R3, UR37, 0x3 ;  /* 0x0000002503007c11 */ /* 0x000fe4000f8e18ff */
[----:B------:R-:W-:-:S03]  /*3830*/  SHF.L.U32 R5, R8, 0x1f, RZ ;  /* 0x0000001f08057819 */ /* 0x000fc600000006ff */
[----:B------:R-:W-:Y:S01]  /*3840*/  VIADD R4, R0, 0x260 ;  /* 0x0000026000047836 */ /* 0x000fe20000000000 */
[----:B------:R-:W1:Y:S02]  /*3850*/  SYNCS.PHASECHK.TRANS64.TRYWAIT P0, [R0+URZ+0x250], R5 ;  /* 0x00025005000075a7 */ /* 0x000e6400080011ff */
[----:B-1----:R-:W-:Y:S05]  /*3860*/  @!P0 BRA `(.L_x_71) ;  /* 0x0000006800348947 */ /* 0x002fea0003800000 */
.L_x_226:
[----:B------:R-:W-:Y:S01]  /*3870*/  ULEA UR5, UR6, UR37, 0x3 ;  /* 0x0000002506057291 */ /* 0x000fe2000f8e18ff */
[----:B------:R-:W-:Y:S01]  /*3880*/  PRMT R4, RZ, 0x654, R4 ;  /* 0x00000654ff047816 */ /* 0x000fe20000000004 */
[----:B-1----:R-:W-:Y:S01]  /*3890*/  @!P2 IMAD.MOV.U32 R5, RZ, RZ, 0x10 ;  /* 0x00000010ff05a424 */ /* 0x002fe200078e00ff */
[----:B------:R-:W-:Y:S01]  /*38a0*/  SHF.L.U32 R7, R12, 0x1f, RZ ;  /* 0x0000001f0c077819 */ /* 0x000fe200000006ff */
[----:B------:R-:W-:Y:S01]  /*38b0*/  UIADD3 UR4, UPT, UPT, UR5, 0x1f0, URZ ;  /* 0x000001f005047890 */ /* 0x000fe2000fffe0ff */
[----:B------:R1:W-:Y:S05]  /*38c0*/  SYNCS.ARRIVE.TRANS64.RED.A1T0 RZ, [R4+URZ], RZ ;  /* 0x000000ff04ff79a7 */ /* 0x0003ea00081004ff */
[----:B------:R-:W-:Y:S01]  /*38d0*/  IMAD.U32 R13, RZ, RZ, UR4 ;  /* 0x00000004ff0d7e24 */ /* 0x000fe2000f8e00ff */
[----:B------:R-:W2:Y:S04]  /*38e0*/  SYNCS.PHASECHK.TRANS64.TRYWAIT P0, [UR5+0x200], R7 ;  /* 0x00020007ff0075a7 */ /* 0x000ea80008001105 */
[----:B------:R-:W-:Y:S01]  /*38f0*/  PRMT R13, R10, 0x654, R13 ;  /* 0x000006540a0d7816 */ /* 0x000fe2000000000d */
[----:B-12---:R-:W-:Y:S06]  /*3900*/  @!P0 BRA `(.L_x_72) ;  /* 0x0000006800208947 */ /* 0x006fec0003800000 */
.L_x_228:
[----:B------:R-:W-:Y:S01]  /*3910*/  ULEA UR4, UR6, UR37, 0x4 ;  /* 0x0000002506047291 */ /* 0x000fe2000f8e20ff */
[----:B------:R-:W-:Y:S01]  /*3920*/  SEL R2, R13, R2, !P2 ;  /* 0x000000020d027207 */ /* 0x000fe20005000000 */
[----:B------:R-:W-:Y:S01]  /*3930*/  UIADD3 UR5, UPT, UPT, UR5, 0x1f0, URZ ;  /* 0x000001f005057890 */ /* 0x000fe2000fffe0ff */
[----:B-1----:R-:W-:Y:S01]  /*3940*/  LEA R0, R11, UR37, 0x3 ;  /* 0x000000250b007c11 */ /* 0x002fe2000f8e18ff */
[----:B------:R-:W-:Y:S01]  /*3950*/  UIADD3 UR4, UPT, UPT, UR4, 0x280, URZ ;  /* 0x0000028004047890 */ /* 0x000fe2000fffe0ff */
[----:B------:R1:W-:Y:S01]  /*3960*/  @!P2 SYNCS.ARRIVE.TRANS64.RED RZ, [R2+URZ], R5 ;  /* 0x0000000502ffa9a7 */ /* 0x0003e200080004ff */
[----:B------:R-:W-:Y:S01]  /*3970*/  UIADD3 UR6, UPT, UPT, UR6, 0x1, URZ ;  /* 0x0000000106067890 */ /* 0x000fe2000fffe0ff */
[----:B------:R-:W-:-:S03]  /*3980*/  VIADD R3, R3, 0x1 ;  /* 0x0000000103037836 */ /* 0x000fc60000000000 */
[----:B------:R-:W-:Y:S02]  /*3990*/  UISETP.NE.AND UP0, UPT, UR6, 0x2, UPT ;  /* 0x000000020600788c */ /* 0x000fe4000bf05270 */
[----:B------:R-:W-:Y:S01]  /*39a0*/  ISETP.NE.AND P0, PT, R3, 0x2, PT ;  /* 0x000000020300780c */ /* 0x000fe20003f05270 */
[----:B------:R-:W-:Y:S06]  /*39b0*/  UGETNEXTWORKID.BROADCAST [UR4], [UR5] ;  /* 0x00000000040073ca */ /* 0x000fec0008000100 */
[----:B------:R-:W-:Y:S02]  /*39c0*/  USEL UR4, URZ, 0x1, UP0 ;  /* 0x00000001ff047887 */ /* 0x000fe40008000000 */
[----:B------:R-:W-:-:S04]  /*39d0*/  USEL UR6, UR6, URZ, UP0 ;  /* 0x000000ff06067287 */ /* 0x000fc80008000000 */
[----:B------:R-:W-:Y:S02]  /*39e0*/  LOP3.LUT R12, R12, UR4, RZ, 0x3c, !PT ;  /* 0x000000040c0c7c12 */ /* 0x000fe4000f8e3cff */
[----:B-1----:R-:W-:-:S04]  /*39f0*/  SHF.L.U32 R5, R9, 0x1f, RZ ;  /* 0x0000001f09057819 */ /* 0x002fc800000006ff */
[----:B------:R-:W1:Y:S02]  /*3a00*/  SYNCS.PHASECHK.TRANS64.TRYWAIT P1, [R0+URZ+0x1f0], R5 ;  /* 0x0001f005000075a7 */ /* 0x000e6400080211ff */
[----:B-1----:R-:W-:Y:S05]  /*3a10*/  @!P1 BRA `(.L_x_73) ;  /* 0x0000006400f49947 */ /* 0x002fea0003800000 */
.L_x_229:
[----:B------:R-:W-:Y:S01]  /*3a20*/  LEA R4, R11, UR37, 0x4 ;  /* 0x000000250b047c11 */ /* 0x000fe2000f8e20ff */
[----:B-1----:R-:W-:Y:S01]  /*3a30*/  VIADD R0, R0, 0x200 ;  /* 0x0000020000007836 */ /* 0x002fe20000000000 */
[----:B------:R-:W-:Y:S01]  /*3a40*/  SEL R3, R3, RZ, P0 ;  /* 0x000000ff03037207 */ /* 0x000fe20000000000 */
[----:B------:R-:W-:-:S03]  /*3a50*/  VIADD R11, R11, 0x1 ;  /* 0x000000010b0b7836 */ /* 0x000fc60000000000 */
[----:B------:R-:W1:Y:S01]  /*3a60*/  LDS.128 R4, [R4+0x280] ;  /* 0x0002800004047984 */ /* 0x000e620000000c00 */
[----:B------:R-:W-:Y:S02]  /*3a70*/  PRMT R0, RZ, 0x654, R0 ;  /* 0x00000654ff007816 */ /* 0x000fe40000000000 */
[C---:B------:R-:W-:Y:S01]  /*3a80*/  ISETP.NE.AND P1, PT, R11.reuse, 0x2, PT ;  /* 0x000000020b00780c */ /* 0x040fe20003f25270 */
[----:B------:R-:W-:Y:S01]  /*3a90*/  @!PT LDS RZ, [RZ] ;  /* 0x00000000fffff984 */ /* 0x000fe20000000800 */
[----:B------:R-:W-:Y:S01]  /*3aa0*/  @!PT LDS RZ, [RZ] ;  /* 0x00000000fffff984 */ /* 0x000fe20000000800 */
[----:B------:R-:W-:Y:S01]  /*3ab0*/  @!PT LDS RZ, [RZ] ;  /* 0x00000000fffff984 */ /* 0x000fe20000000800 */
[----:B------:R-:W-:Y:S01]  /*3ac0*/  @!PT LDS RZ, [RZ] ;  /* 0x00000000fffff984 */ /* 0x000fe20000000800 */
[----:B------:R2:W-:Y:S06]  /*3ad0*/  MEMBAR.ALL.CTA ;  /* 0x0000000000007992 */ /* 0x0005ec0000008000 */
[----:B--2---:R-:W2:Y:S01]  /*3ae0*/  FENCE.VIEW.ASYNC.S ;  /* 0x00000000000073c6 */ /* 0x004ea20000000000 */
[----:B------:R-:W-:Y:S01]  /*3af0*/  SEL R11, R11, RZ, P1 ;  /* 0x000000ff0b0b7207 */ /* 0x000fe20000800000 */
[----:B--2---:R2:W-:Y:S01]  /*3b00*/  SYNCS.ARRIVE.TRANS64.RED.A1T0 RZ, [R0+URZ], RZ ;  /* 0x000000ff00ff79a7 */ /* 0x0045e200081004ff */
[----:B-1----:R-:W-:-:S02]  /*3b10*/  LOP3.LUT P3, RZ, R6, 0x1, RZ, 0xc0, !PT ;  /* 0x0000000106ff7812 */ /* 0x002fc4000786c0ff */
[----:B------:R-:W-:-:S04]  /*3b20*/  SEL R5, RZ, 0x1, P0 ;  /* 0x00000001ff057807 */ /* 0x000fc80000000000 */
[----:B------:R-:W-:Y:S02]  /*3b30*/  LOP3.LUT R8, R8, R5, RZ, 0x3c, !PT ;  /* 0x0000000508087212 */ /* 0x000fe400078e3cff */
[----:B--2---:R-:W-:-:S04]  /*3b40*/  SEL R0, RZ, 0x1, P1 ;  /* 0x00000001ff007807 */ /* 0x004fc80000800000 */
[----:B------:R-:W-:Y:S01]  /*3b50*/  LOP3.LUT R9, R9, R0, RZ, 0x3c, !PT ;  /* 0x0000000009097212 */ /* 0x000fe200078e3cff */
[----:B------:R-:W-:Y:S06]  /*3b60*/  @P3 BRA `(.L_x_74) ;  /* 0xfffffffc002c3947 */ /* 0x000fec000383ffff */
[----:B------:R-:W-:Y:S01]  /*3b70*/  ULEA UR5, UR6, UR37, 0x3 ;  /* 0x0000002506057291 */ /* 0x000fe2000f8e18ff */
[----:B------:R-:W-:-:S08]  /*3b80*/  SHF.L.U32 R3, R12, 0x1f, RZ ;  /* 0x0000001f0c037819 */ /* 0x000fd000000006ff */
[----:B------:R-:W1:Y:S02]  /*3b90*/  SYNCS.PHASECHK.TRANS64 P0, [UR5+0x200], R3 ;  /* 0x00020003ff0075a7 */ /* 0x000e640008001005 */
[----:B-1----:R-:W-:Y:S05]  /*3ba0*/  @P0 BRA `(.L_x_75) ;  /* 0x0000000000080947 */ /* 0x002fea0003800000 */
[----:B------:R-:W1:Y:S02]  /*3bb0*/  SYNCS.PHASECHK.TRANS64.TRYWAIT P0, [UR5+0x200], R3 ;  /* 0x00020003ff0075a7 */ /* 0x000e640008001105 */
[----:B-1----:R-:W-:Y:S05]  /*3bc0*/  @!P0 BRA `(.L_x_76) ;  /* 0x00000064009c8947 */ /* 0x002fea0003800000 */
.L_x_75:
[----:B------:R-:W-:-:S04]  /*3bd0*/  UIADD3 UR4, UPT, UPT, UR6, 0x1, URZ ;  /* 0x0000000106047890 */ /* 0x000fc8000fffe0ff */
[----:B------:R-:W-:-:S04]  /*3be0*/  UISETP.NE.AND UP0, UPT, UR4, 0x2, UPT ;  /* 0x000000020400788c */ /* 0x000fc8000bf05270 */
[----:B------:R-:W-:Y:S02]  /*3bf0*/  USEL UR7, URZ, 0x1, UP0 ;  /* 0x00000001ff077887 */ /* 0x000fe40008000000 */
[----:B------:R-:W-:-:S04]  /*3c00*/  USEL UR4, UR4, URZ, UP0 ;  /* 0x000000ff04047287 */ /* 0x000fc80008000000 */
[----:B------:R-:W-:Y:S01]  /*3c10*/  ULEA UR4, UR4, UR37, 0x3 ;  /* 0x0000002504047291 */ /* 0x000fe2000f8e18ff */
[----:B-1----:R-:W-:-:S04]  /*3c20*/  LOP3.LUT R3, R12, UR7, RZ, 0x3c, !PT ;  /* 0x000000070c037c12 */ /* 0x002fc8000f8e3cff */
[----:B------:R-:W-:-:S04]  /*3c30*/  SHF.L.U32 R0, R3, 0x1f, RZ ;  /* 0x0000001f03007819 */ /* 0x000fc800000006ff */
[----:B------:R-:W1:Y:S02]  /*3c40*/  SYNCS.PHASECHK.TRANS64 P0, [UR4+0x200], R0 ;  /* 0x00020000ff0075a7 */ /* 0x000e640008001004 */
[----:B-1----:R-:W-:Y:S05]  /*3c50*/  @P0 EXIT ;  /* 0x000000000000094d */ /* 0x002fea0003800000 */
[----:B------:R-:W-:Y:S02]  /*3c60*/  SHF.L.U32 R3, R3, 0x1f, RZ ;  /* 0x0000001f03037819 */ /* 0x000fe400000006ff */
[----:B------:R-:W-:-:S07]  /*3c70*/  MOV R0, UR4 ;  /* 0x0000000400007c02 */ /* 0x000fce0008000f00 */
.L_x_77:
[----:B-1----:R1:W2:Y:S02]  /*3c80*/  SYNCS.PHASECHK.TRANS64.TRYWAIT P0, [R0+URZ+0x200], R3 ;  /* 0x00020003000075a7 */ /* 0x0022a400080011ff */
[----:B--2---:R-:W-:Y:S05]  /*3c90*/  @!P0 NANOSLEEP.SYNCS 0x989680 ;  /* 0x009896800000895d */ /* 0x004fea0003900000 */
[----:B------:R-:W2:Y:S02]  /*3ca0*/  @!P0 SYNCS.PHASECHK.TRANS64 P0, [R0+URZ+0x200], R3 ;  /* 0x00020003000085a7 */ /* 0x000ea400080010ff */
[----:B--2---:R-:W-:Y:S05]  /*3cb0*/  @P0 EXIT ;  /* 0x000000000000094d */ /* 0x004fea0003800000 */
[----:B------:R-:W-:Y:S05]  /*3cc0*/  BRA `(.L_x_77) ;  /* 0xfffffffc00ec7947 */ /* 0x000fea000383ffff */
.L_x_70:
[----:B------:R-:W-:Y:S05]  /*3cd0*/  BRA.U UP4, `(.L_x_78) ;  /* 0x0000001104a07547 */ /* 0x000fea000b800000 */
[----:B------:R-:W-:Y:S01]  /*3ce0*/  UMOV UR6, 0x40 ;  /* 0x0000004000067882 */ /* 0x000fe20000000000 */
[----:B------:R-:W-:Y:S01]  /*3cf0*/  NOP ;  /* 0x0000000000007918 */ /* 0x000fe20000000000 */
[----:B------:R-:W-:Y:S01]  /*3d00*/  ULEA UR6, UR37, UR6, 0x18 ;  /* 0x0000000625067291 */ /* 0x000fe2000f8ec0ff */
[----:B------:R-:W-:Y:S02]  /*3d10*/  UMOV UR7, 0x400 ;  /* 0x0000040000077882 */ /* 0x000fe40000000000 */
[----:B------:R-:W-:-:S06]  /*3d20*/  ULEA UR37, UR37, UR7, 0x18 ;  /* 0x0000000725257291 */ /* 0x000fcc000f8ec0ff */
[----:B------:R-:W1:Y:S02]  /*3d30*/  LDS.U8 R2, [UR6+0x1c] ;  /* 0x00001c06ff027984 */ /* 0x000e640008000000 */
[----:B-1----:R-:W-:-:S13]  /*3d40*/  ISETP.NE.AND P0, PT, R2, RZ, PT ;  /* 0x000000ff0200720c */ /* 0x002fda0003f05270 */
[----:B------:R-:W-:Y:S05]  /*3d50*/  @P0 BRA `(.L_x_79) ;  /* 0x0000000400080947 */ /* 0x000fea0003800000 */
[----:B------:R-:W-:Y:S02]  /*3d60*/  UISETP.NE.U32.AND UP0, UPT, UR5, 0x1, UPT ;  /* 0x000000010500788c */ /* 0x000fe4000bf05070 */
[----:B------:R-:W-:-:S07]  /*3d70*/  UIADD3 UR8, UPT, UPT, UR6, 0x8, URZ ;  /* 0x0000000806087890 */ /* 0x000fce000fffe0ff */
[----:B------:R-:W-:Y:S05]  /*3d80*/  BRA.U !UP0, `(.L_x_80) ;  /* 0x00000001089c7547 */ /* 0x000fea000b800000 */
[----:B------:R-:W-:Y:S01]  /*3d90*/  ELECT P0, URZ, PT ;  /* 0x0000000000ff782f */ /* 0x000fe20003800000 */
[----:B------:R-:W-:-:S12]  /*3da0*/  BSSY B0, `(.L_x_80) ;  /* 0x0000025000007945 */ /* 0x000fd80003800000 */
[----:B------:R-:W-:Y:S05]  /*3db0*/  @!P0 BRA `(.L_x_81) ;  /* 0x00000000008c8947 */ /* 0x000fea0003800000 */
[----:B------:R-:W-:-:S05]  /*3dc0*/  UMOV UR7, 0x10 ;  /* 0x0000001000077882 */ /* 0x000fca0000000000 */
[----:B------:R-:W-:Y:S04]  /*3dd0*/  DEPBAR.LE SB1, 0x36 ;  /* 0x00009d800000791a */ /* 0x000fe80000000000 */
[----:B------:R-:W1:Y:S02]  /*3de0*/  UTCATOMSWS.2CTA.FIND_AND_SET.ALIGN UP1, UR7, UR7 ;  /* 0x00000007000775e3 */ /* 0x000e640008220800 */
[----:B-1----:R-:W-:Y:S01]  /*3df0*/  MOV R11, UR7 ;  /* 0x00000007000b7c02 */ /* 0x002fe20008000f00 */
[----:B------:R-:W-:Y:S06]  /*3e00*/  BRA.U UP1, `(.L_x_82) ;  /* 0x0000000101187547 */ /* 0x000fec000b800000 */
.L_x_83:
[----:B------:R-:W-:Y:S05]  /*3e10*/  NANOSLEEP 0x64 ;  /* 0x000000640000795d */ /* 0x000fea0003800000 */
[----:B------:R-:W-:-:S05]  /*3e20*/  UMOV UR7, 0x10 ;  /* 0x0000001000077882 */ /* 0x000fca0000000000 */
[----:B------:R-:W-:Y:S04]  /*3e30*/  DEPBAR.LE SB1, 0x36 ;  /* 0x00009d800000791a */ /* 0x000fe80000000000 */
[----:B------:R-:W1:Y:S02]  /*3e40*/  UTCATOMSWS.2CTA.FIND_AND_SET.ALIGN UP1, UR7, UR7 ;  /* 0x00000007000775e3 */ /* 0x000e640008220800 */
[----:B-1----:R-:W-:Y:S01]  /*3e50*/  MOV R11, UR7 ;  /* 0x00000007000b7c02 */ /* 0x002fe20008000f00 */
[----:B------:R-:W-:Y:S05]  /*3e60*/  BRA.U !UP1, `(.L_x_83) ;  /* 0xfffffffd09e87547 */ /* 0x000fea000b83ffff */
.L_x_82:
[----:B------:R-:W1:Y:S01]  /*3e70*/  LDS R5, [UR6+0x10] ;  /* 0x00001006ff057984 */ /* 0x000e620008000800 */
[----:B------:R-:W-:Y:S01]  /*3e80*/  IMAD.U32 R3, RZ, RZ, UR37 ;  /* 0x00000025ff037e24 */ /* 0x000fe2000f8e00ff */
[----:B------:R-:W-:-:S03]  /*3e90*/  MOV R2, UR4 ;  /* 0x0000000400027c02 */ /* 0x000fc60008000f00 */
[----:B------:R-:W-:Y:S01]  /*3ea0*/  VIADD R3, R3, 0x2a0 ;  /* 0x000002a003037836 */ /* 0x000fe20000000000 */
[----:B-1----:R-:W-:-:S04]  /*3eb0*/  SHF.L.U32 R5, R5, 0x1f, RZ ;  /* 0x0000001f05057819 */ /* 0x002fc800000006ff */
[----:B------:R-:W1:Y:S02]  /*3ec0*/  SYNCS.PHASECHK.TRANS64.TRYWAIT P0, [UR6+0x8], R5 ;  /* 0x00000805ff0075a7 */ /* 0x000e640008001106 */
[----:B-1----:R-:W-:Y:S05]  /*3ed0*/  @P0 BRA `(.L_x_84) ;  /* 0x0000000000080947 */ /* 0x002fea0003800000 */
[----:B------:R-:W1:Y:S02]  /*3ee0*/  SYNCS.PHASECHK.TRANS64.TRYWAIT P0, [UR6+0x8], R5 ;  /* 0x00000805ff0075a7 */ /* 0x000e640008001106 */
[----:B-1----:R-:W-:Y:S05]  /*3ef0*/  @!P0 BRA `(.L_x_85) ;  /* 0x0000006000e88947 */ /* 0x002fea0003800000 */
.L_x_84:
[----:B-1----:R-:W-:Y:S01]  /*3f00*/  HFMA2 R4, -RZ, RZ, 0, 5.9604644775390625e-08 ;  /* 0x00000001ff047431 */ /* 0x002fe200000001ff */
[----:B------:R-:W-:Y:S01]  /*3f10*/  UPRMT UR7, UR4, 0x654, UR8 ;  /* 0x0000065404077896 */ /* 0x000fe20008000008 */
[----:B------:R-:W-:Y:S01]  /*3f20*/  IMAD.MOV.U32 R6, RZ, RZ, 0xffff ;  /* 0x0000ffffff067424 */ /* 0x000fe200078e00ff */
[----:B------:R-:W-:Y:S01]  /*3f30*/  PRMT R2, R2, 0x654, R3 ;  /* 0x0000065402027816 */ /* 0x000fe20000000003 */
[----:B------:R-:W-:Y:S02]  /*3f40*/  IMAD.MOV.U32 R5, RZ, RZ, 0x4 ;  /* 0x00000004ff057424 */ /* 0x000fe400078e00ff */
[----:B------:R-:W-:Y:S01]  /*3f50*/  IMAD.SHL.U32 R9, R11, 0x20, RZ ;  /* 0x000000200b097824 */ /* 0x000fe200078e00ff */
[----:B------:R-:W-:Y:S02]  /*3f60*/  MOV R3, UR7 ;  /* 0x0000000700037c02 */ /* 0x000fe40008000f00 */
[-C--:B------:R-:W-:Y:S01]  /*3f70*/  SHF.L.U32 R7, R6, R11.reuse, RZ ;  /* 0x0000000b06077219 */ /* 0x080fe200000006ff */
[----:B------:R1:W-:Y:S01]  /*3f80*/  SYNCS.ARRIVE.TRANS64.RED RZ, [UR7], R5 ;  /* 0x00000005ffff79a7 */ /* 0x0003e20008000407 */
[----:B------:R-:W-:Y:S01]  /*3f90*/  SHF.L.U32 R6, R4, R11, RZ ;  /* 0x0000000b04067219 */ /* 0x000fe200000006ff */
[----:B------:R1:W-:Y:S04]  /*3fa0*/  STS [UR37+0x2a0], R9 ;  /* 0x0002a009ff007988 */ /* 0x0003e80008000825 */
[----:B------:R1:W-:Y:S04]  /*3fb0*/  STAS [R2.64], R11 ;  /* 0x0000000b02007dbd */ /* 0x0003e8000c0008ff */
[----:B------:R1:W-:Y:S04]  /*3fc0*/  ATOMS.OR RZ, [UR6+0x14], R7 ;  /* 0x00001407ffff798c */ /* 0x0003e8000b000006 */
[----:B------:R1:W-:Y:S04]  /*3fd0*/  ATOMS.OR RZ, [UR6+0x18], R6 ;  /* 0x00001806ffff798c */ /* 0x0003e8000b000006 */
[----:B------:R1:W-:Y:S02]  /*3fe0*/  ATOMS.XOR RZ, [UR6+0x10], R4 ;  /* 0x00001004ffff798c */ /* 0x0003e4000b800006 */
.L_x_81:
[----:B------:R-:W-:Y:S05]  /*3ff0*/  BSYNC B0 ;  /* 0x0000000000007941 */ /* 0x000fea0003800000 */
.L_x_80:
[----:B------:R-:W-:Y:S05]  /*4000*/  BRA.U UP0, `(.L_x_86) ;  /* 0x00000001006c7547 */ /* 0x000fea000b800000 */
[----:B------:R-:W-:-:S03]  /*4010*/  UMOV UR7, 0xffffffff ;  /* 0xffffffff00077882 */ /* 0x000fc60000000000 */
[----:B------:R-:W-:Y:S05]  /*4020*/  BRA.DIV UR7, `(.L_x_87) ;  /* 0x0000006207b47947 */ /* 0x000fea000b800000 */
[----:B------:R-:W-:-:S13]  /*4030*/  ELECT P6, URZ, PT ;  /* 0x0000000000ff782f */ /* 0x000fda00038c0000 */
.L_x_233:
[----:B------:R-:W-:Y:S05]  /*4040*/  @!P6 BRA `(.L_x_86) ;  /* 0x00000000005ce947 */ /* 0x000fea0003800000 */
[----:B-1----:R-:W1:Y:S02]  /*4050*/  LDS R3, [UR6+0x10] ;  /* 0x00001006ff037984 */ /* 0x002e640008000800 */
[----:B-1----:R-:W-:-:S04]  /*4060*/  SHF.L.U32 R3, R3, 0x1f, RZ ;  /* 0x0000001f03037819 */ /* 0x002fc800000006ff */
[----:B------:R-:W1:Y:S02]  /*4070*/  SYNCS.PHASECHK.TRANS64.TRYWAIT P0, [UR6+0x8], R3 ;  /* 0x00000803ff0075a7 */ /* 0x000e640008001106 */
[----:B-1----:R-:W-:Y:S05]  /*4080*/  @P0 BRA `(.L_x_88) ;  /* 0x0000000000080947 */ /* 0x002fea0003800000 */
[----:B------:R-:W1:Y:S02]  /*4090*/  SYNCS.PHASECHK.TRANS64.TRYWAIT P0, [UR6+0x8], R3 ;  /* 0x00000803ff0075a7 */ /* 0x000e640008001106 */
[----:B-1----:R-:W-:Y:S05]  /*40a0*/  @!P0 BRA `(.L_x_89) ;  /* 0x0000006000b48947 */ /* 0x002fea0003800000 */
.L_x_88:
[----:B------:R-:W2:Y:S01]  /*40b0*/  LDS R5, [UR37+0x2a0] ;  /* 0x0002a025ff057984 */ /* 0x000ea20008000800 */
[----:B-1----:R-:W-:Y:S02]  /*40c0*/  HFMA2 R2, -RZ, RZ, 0, 5.9604644775390625e-08 ;  /* 0x00000001ff027431 */ /* 0x002fe400000001ff */
[----:B------:R-:W-:Y:S01]  /*40d0*/  IMAD.MOV.U32 R3, RZ, RZ, 0xffff ;  /* 0x0000ffffff037424 */ /* 0x000fe200078e00ff */
[----:B------:R-:W-:Y:S01]  /*40e0*/  UPRMT UR7, UR4, 0x654, UR8 ;  /* 0x0000065404077896 */ /* 0x000fe20008000008 */
[----:B--2---:R-:W-:-:S03]  /*40f0*/  IMAD.SHL.U32 R4, R5, 0x20, RZ ;  /* 0x0000002005047824 */ /* 0x004fc600078e00ff */
[-C--:B------:R-:W-:Y:S02]  /*4100*/  SHF.L.U32 R3, R3, R5.reuse, RZ ;  /* 0x0000000503037219 */ /* 0x080fe400000006ff */
[----:B------:R-:W-:Y:S01]  /*4110*/  SHF.L.U32 R5, R2, R5, RZ ;  /* 0x0000000502057219 */ /* 0x000fe200000006ff */
[----:B------:R2:W-:Y:S04]  /*4120*/  STS [UR37+0x2a0], R4 ;  /* 0x0002a004ff007988 */ /* 0x0005e80008000825 */
[----:B------:R2:W-:Y:S04]  /*4130*/  ATOMS.OR RZ, [UR6+0x14], R3 ;  /* 0x00001403ffff798c */ /* 0x0005e8000b000006 */
[----:B------:R2:W-:Y:S01]  /*4140*/  ATOMS.OR RZ, [UR6+0x18], R5 ;  /* 0x00001805ffff798c */ /* 0x0005e2000b000006 */
[----:B------:R-:W-:Y:S03]  /*4150*/  SYNCS.ARRIVE.TRANS64.RED.A1T0 RZ, [UR7], RZ ;  /* 0x000000ffffff79a7 */ /* 0x000fe60008100407 */
[----:B------:R2:W-:Y:S01]  /*4160*/  ATOMS.XOR RZ, [UR6+0x10], R2 ;  /* 0x00001002ffff798c */ /* 0x0005e2000b800006 */
[----:B------:R-:W-:Y:S05]  /*4170*/  BRA `(.L_x_86) ;  /* 0x0000000000107947 */ /* 0x000fea0003800000 */
.L_x_79:
[----:B------:R-:W-:-:S05]  /*4180*/  MOV R2, 0xffffffff ;  /* 0xffffffff00027802 */ /* 0x000fca0000000f00 */
[----:B------:R1:W-:Y:S02]  /*4190*/  STS [UR37+0x2a0], R2 ;  /* 0x0002a002ff007988 */ /* 0x0003e40008000825 */
[----:B-1----:R-:W-:Y:S02]  /*41a0*/  MOV R2, 0x41c0 ;  /* 0x000041c000027802 */ /* 0x002fe40000000f00 */
[----:B-----5:R-:W-:Y:S05]  /*41b0*/  CALL.REL.NOINC `($__internal_1_$__cuda_sm10x_tcgen05_guardrail_trap_phase_invalid_during_alloc) ;  /* 0x0000006800887944 */ /* 0x020fea0003c00000 */
.L_x_86:
[----:B------:R-:W-:Y:S05]  /*41c0*/  WARPSYNC.ALL ;  /* 0x0000000000007948 */ /* 0x000fea0003800000 */
[----:B------:R-:W3:Y:S01]  /*41d0*/  S2UR UR8, SR_CgaCtaId ;  /* 0x00000000000879c3 */ /* 0x000ee20000008800 */
[----:B------:R-:W-:Y:S01]  /*41e0*/  UMOV UR6, 0x400 ;  /* 0x0000040000067882 */ /* 0x000fe20000000000 */
[----:B------:R-:W-:-:S06]  /*41f0*/  NOP ;  /* 0x0000000000007918 */ /* 0x000fcc0000000000 */
[----:B------:R-:W-:Y:S06]  /*4200*/  BAR.ARV 0x6, 0xa0 ;  /* 0x0182800000007b1d */ /* 0x000fec0000002000 */
[----:B------:R-:W-:Y:S01]  /*4210*/  LOP3.LUT R0, R0, 0xffff, RZ, 0xc0, !PT ;  /* 0x0000ffff00007812 */ /* 0x000fe200078ec0ff */
[----:B-1----:R-:W-:Y:S01]  /*4220*/  IMAD.MOV.U32 R9, RZ, RZ, 0x1 ;  /* 0x00000001ff097424 */ /* 0x002fe200078e00ff */
[----:B------:R-:W-:Y:S01]  /*4230*/  LOP3.LUT R8, R8, 0xffff, RZ, 0xc0, !PT ;  /* 0x0000ffff08087812 */ /* 0x000fe200078ec0ff */
[----:B------:R-:W-:Y:S01]  /*4240*/  UMOV UR22, URZ ;  /* 0x000000ff00167c82 */ /* 0x000fe20008000000 */
[----:B------:R-:W-:Y:S01]  /*4250*/  R2UR UR12, R0 ;  /* 0x00000000000c72ca */ /* 0x000fe200000e0000 */
[----:B------:R-:W-:Y:S01]  /*4260*/  UMOV UR21, URZ ;  /* 0x000000ff00157c82 */ /* 0x000fe20008000000 */
[----:B------:R-:W-:Y:S01]  /*4270*/  R2UR UR13, R8 ;  /* 0x00000000080d72ca */ /* 0x000fe200000e0000 */
[----:B------:R-:W-:Y:S01]  /*4280*/  IMAD.MOV.U32 R8, RZ, RZ, RZ ;  /* 0x000000ffff087224 */ /* 0x000fe200078e00ff */
[----:B------:R-:W-:Y:S01]  /*4290*/  UMOV UR20, URZ ;  /* 0x000000ff00147c82 */ /* 0x000fe20008000000 */
[----:B------:R-:W-:-:S02]  /*42a0*/  UISETP.NE.AND UP2, UPT, UR5, URZ, UPT ;  /* 0x000000ff0500728c */ /* 0x000fc4000bf45270 */
[----:B---3--:R-:W-:Y:S01]  /*42b0*/  ULEA UR8, UR8, UR6, 0x18 ;  /* 0x0000000608087291 */ /* 0x008fe2000f8ec0ff */
[----:B------:R-:W1:Y:S03]  /*42c0*/  LDCU UR6, c[0x0][0x38c] ;  /* 0x00007180ff0677ac */ /* 0x000e660008000800 */
[----:B------:R-:W-:Y:S02]  /*42d0*/  UIADD3 UR14, UPT, UPT, UR8, 0x4400, URZ ;  /* 0x00004400080e7890 */ /* 0x000fe4000fffe0ff */
[----:B------:R-:W-:-:S03]  /*42e0*/  UIADD3 UR15, UPT, UPT, UR8, 0x1e400, URZ ;  /* 0x0001e400080f7890 */ /* 0x000fc6000fffe0ff */
[----:B--2---:R-:W2:Y:S01]  /*42f0*/  LDS R2, [UR8+0x2a0] ;  /* 0x0002a008ff027984 */ /* 0x004ea20008000800 */
[----:B------:R-:W-:Y:S02]  /*4300*/  USHF.R.U32.HI UR14, URZ, 0x4, UR14 ;  /* 0x00000004ff0e7899 */ /* 0x000fe4000801160e */
[----:B------:R-:W-:Y:S02]  /*4310*/  USHF.R.U32.HI UR15, URZ, 0x4, UR15 ;  /* 0x00000004ff0f7899 */ /* 0x000fe4000801160f */
[----:B------:R-:W-:Y:S02]  /*4320*/  ULOP3.LUT UR14, UR14, 0x3fff, URZ, 0xc0, !UPT ;  /* 0x00003fff0e0e7892 */ /* 0x000fe4000f8ec0ff */
[----:B------:R-:W-:Y:S02]  /*4330*/  ULOP3.LUT UR15, UR15, 0x3fff, URZ, 0xc0, !UPT ;  /* 0x00003fff0f0f7892 */ /* 0x000fe4000f8ec0ff */
[----:B------:R-:W-:Y:S02]  /*4340*/  ULOP3.LUT UR14, UR14, 0x10000, URZ, 0xfc, !UPT ;  /* 0x000100000e0e7892 */ /* 0x000fe4000f8efcff */
[----:B-1----:R-:W-:-:S02]  /*4350*/  UIADD3 UR6, UPT, UPT, UR6, 0x1f, URZ ;  /* 0x0000001f06067890 */ /* 0x002fc4000fffe0ff */
[----:B------:R-:W-:Y:S02]  /*4360*/  ULOP3.LUT UR15, UR15, 0x10000, URZ, 0xfc, !UPT ;  /* 0x000100000f0f7892 */ /* 0x000fe4000f8efcff */
[----:B------:R-:W-:Y:S01]  /*4370*/  USHF.R.S32.HI UR7, URZ, 0x1f, UR6 ;  /* 0x0000001fff077899 */ /* 0x000fe20008011406 */
[----:B------:R-:W-:Y:S01]  /*4380*/  UMOV UR28, 0x0 ;  /* 0x00000000001c7882 */ /* 0x000fe20000000000 */
[----:B------:R-:W-:Y:S02]  /*4390*/  UMOV UR29, 0x8200010 ;  /* 0x08200010001d7882 */ /* 0x000fe40000000000 */
[----:B------:R-:W-:Y:S01]  /*43a0*/  ULEA.HI UR7, UR7, UR6, URZ, 0x5 ;  /* 0x0000000607077291 */ /* 0x000fe2000f8f28ff */
[----:B------:R-:W-:Y:S01]  /*43b0*/  UMOV UR26, 0x0 ;  /* 0x00000000001a7882 */ /* 0x000fe20000000000 */
[----:B------:R-:W-:Y:S02]  /*43c0*/  UMOV UR27, 0x8200010 ;  /* 0x08200010001b7882 */ /* 0x000fe40000000000 */
[----:B------:R-:W-:-:S04]  /*43d0*/  USHF.R.S32.HI UR7, URZ, 0x5, UR7 ;  /* 0x00000005ff077899 */ /* 0x000fc80008011407 */
[----:B------:R-:W-:-:S04]  /*43e0*/  UISETP.LT.AND UP0, UPT, UR7, 0x1, UPT ;  /* 0x000000010700788c */ /* 0x000fc8000bf01270 */
[----:B------:R-:W-:Y:S01]  /*43f0*/  USEL UR23, UR7, 0x1, !UP0 ;  /* 0x0000000107177887 */ /* 0x000fe2000c000000 */
[----:B--2---:R-:W-:Y:S02]  /*4400*/  R2UR UR24, R2 ;  /* 0x00000000021872ca */ /* 0x004fe400000e0000 */
[----:B------:R-:W-:-:S13]  /*4410*/  CS2R R2, SRZ ;  /* 0x0000000000027805 */ /* 0x000fda000001ff00 */
.L_x_97:
[C---:B------:R-:W-:Y:S02]  /*4420*/  LEA R0, R8.reuse, UR8, 0x3 ;  /* 0x0000000808007c11 */ /* 0x040fe4000f8e18ff */
[----:B------:R-:W-:Y:S02]  /*4430*/  SHF.L.U32 R5, R3, 0x1f, RZ ;  /* 0x0000001f03057819 */ /* 0x000fe400000006ff */
[----:B------:R-:W-:Y:S02]  /*4440*/  LEA R4, R8, UR8, 0x4 ;  /* 0x0000000808047c11 */ /* 0x000fe4000f8e20ff */
[----:B------:R-:W1:Y:S02]  /*4450*/  SYNCS.PHASECHK.TRANS64.TRYWAIT P0, [R0+URZ+0x1f0], R5 ;  /* 0x0001f005000075a7 */ /* 0x000e6400080011ff */
[----:B-1-34-:R-:W-:Y:S05]  /*4460*/  @!P0 BRA `(.L_x_90) ;  /* 0x0000005c00dc8947 */ /* 0x01afea0003800000 */
.L_x_234:
[----:B-1----:R-:W1:Y:S01]  /*4470*/  LDS.128 R4, [R4+0x280] ;  /* 0x0002800004047984 */ /* 0x002e620000000c00 */
[----:B------:R-:W-:Y:S02]  /*4480*/  VIADD R0, R0, 0x200 ;  /* 0x0000020000007836 */ /* 0x000fe40000000000 */
[----:B------:R-:W-:Y:S01]  /*4490*/  VIADD R8, R8, 0x1 ;  /* 0x0000000108087836 */ /* 0x000fe20000000000 */
[----:B------:R-:W-:Y:S01]  /*44a0*/  @!PT LDS RZ, [RZ] ;  /* 0x00000000fffff984 */ /* 0x000fe20000000800 */
[----:B------:R-:W-:Y:S01]  /*44b0*/  @!PT LDS RZ, [RZ] ;  /* 0x00000000fffff984 */ /* 0x000fe20000000800 */
[----:B------:R-:W-:Y:S01]  /*44c0*/  @!PT LDS RZ, [RZ] ;  /* 0x00000000fffff984 */ /* 0x000fe20000000800 */
[----:B------:R-:W-:Y:S01]  /*44d0*/  @!PT LDS RZ, [RZ] ;  /* 0x00000000fffff984 */ /* 0x000fe20000000800 */
[----:B------:R2:W-:Y:S06]  /*44e0*/  MEMBAR.ALL.CTA ;  /* 0x0000000000007992 */ /* 0x0005ec0000008000 */
[----:B--2---:R-:W2:Y:S01]  /*44f0*/  FENCE.VIEW.ASYNC.S ;  /* 0x00000000000073c6 */ /* 0x004ea20000000000 */
[----:B------:R-:W-:-:S04]  /*4500*/  PRMT R0, RZ, 0x654, R0 ;  /* 0x00000654ff007816 */ /* 0x000fc80000000000 */
[----:B--2---:R2:W-:Y:S01]  /*4510*/  SYNCS.ARRIVE.TRANS64.RED.A1T0 RZ, [R0+URZ], RZ ;  /* 0x000000ff00ff79a7 */ /* 0x0045e200081004ff */
[----:B-1----:R-:W-:Y:S01]  /*4520*/  LOP3.LUT P1, RZ, R6, 0x1, RZ, 0xc0, !PT ;  /* 0x0000000106ff7812 */ /* 0x002fe2000782c0ff */
[----:B--2---:R-:W-:-:S12]  /*4530*/  BRA.U UP2, `(.L_x_91) ;  /* 0x0000000102e07547 */ /* 0x004fd8000b800000 */
[----:B------:R-:W1:Y:S01]  /*4540*/  LDCU UR6, c[0x0][0x38c] ;  /* 0x00007180ff0677ac */ /* 0x000e620008000800 */
[----:B------:R-:W-:Y:S02]  /*4550*/  PLOP3.LUT P2, PT, PT, PT, PT, 0x80, 0x8 ;  /* 0x000000000008781c */ /* 0x000fe40003f4f070 */
[----:B------:R-:W-:Y:S01]  /*4560*/  SHF.L.U32 R5, R9, 0x1f, RZ ;  /* 0x0000001f09057819 */ /* 0x000fe200000006ff */
[----:B------:R-:W-:Y:S02]  /*4570*/  ULEA UR10, UR22, UR8, 0x3 ;  /* 0x00000008160a7291 */ /* 0x000fe4000f8e18ff */
[----:B------:R-:W-:Y:S02]  /*4580*/  ULEA UR11, UR22, UR24, 0x6 ;  /* 0x00000018160b7291 */ /* 0x000fe4000f8e30ff */
[----:B-1----:R-:W-:-:S06]  /*4590*/  UISETP.GE.AND UP0, UPT, UR6, 0x1, UPT ;  /* 0x000000010600788c */ /* 0x002fcc000bf06270 */
[----:B------:R-:W-:-:S05]  /*45a0*/  PLOP3.LUT P0, PT, PT, PT, UP0, 0x80, 0x8 ;  /* 0x000000000008781c */ /* 0x000fca0003f0f008 */
[----:B------:R-:W-:-:S08]  /*45b0*/  @UP0 ULEA UR6, UR21, UR8, 0x3 ;  /* 0x0000000815060291 */ /* 0x000fd0000f8e18ff */
[----:B------:R-:W-:-:S04]  /*45c0*/  @P0 SHF.L.U32 R0, R2, 0x1f, RZ ;  /* 0x0000001f02000819 */ /* 0x000fc800000006ff */
[----:B------:R1:W2:Y:S01]  /*45d0*/  @P0 SYNCS.PHASECHK.TRANS64.TRYWAIT P2, [UR6], R0 ;  /* 0x00000000ff0005a7 */ /* 0x0002a20008041106 */
[----:B------:R-:W3:Y:S02]  /*45e0*/  SYNCS.PHASECHK.TRANS64.TRYWAIT P0, [UR10+0x230], R5 ;  /* 0x00023005ff0075a7 */ /* 0x000ee4000800110a */
[----:B-123--:R-:W-:Y:S05]  /*45f0*/  @!P0 BRA `(.L_x_92) ;  /* 0x0000005c008c8947 */ /* 0x00efea0003800000 */
.L_x_236:
[----:B------:R-:W-:Y:S01]  /*4600*/  UMOV UR19, UR20 ;  /* 0x0000001400137c82 */ /* 0x000fe20008000000 */
[----:B------:R-:W-:Y:S05]  /*4610*/  BRA.U !UP0, `(.L_x_93) ;  /* 0x0000000108987547 */ /* 0x000fea000b800000 */
[----:B------:R-:W-:Y:S02]  /*4620*/  UIADD3 UR19, UPT, UPT, UR23, UR20, URZ ;  /* 0x0000001417137290 */ /* 0x000fe4000fffe0ff */
[----:B------:R-:W-:Y:S01]  /*4630*/  UPLOP3.LUT UP3, UPT, UPT, UPT, UPT, 0x40, 0x4 ;  /* 0x000000000004789c */ /* 0x000fe20003f6e870 */
[----:B------:R-:W-:Y:S01]  /*4640*/  UMOV UR18, UR7 ;  /* 0x0000000700127c82 */ /* 0x000fe20008000000 */
[----:B------:R-:W-:-:S09]  /*4650*/  UMOV UR17, UR21 ;  /* 0x0000001500117c82 */ /* 0x000fd20008000000 */
.L_x_96:
[----:B--2---:R-:W-:Y:S01]  /*4660*/  ULEA UR9, UR17, UR8, 0x3 ;  /* 0x0000000811097291 */ /* 0x004fe2000f8e18ff */
[----:B---3--:R-:W-:Y:S11]  /*4670*/  @P2 BRA `(.L_x_94) ;  /* 0x00000000000c2947 */ /* 0x008ff60003800000 */
[----:B-1----:R-:W-:Y:S04]  /*4680*/  SHF.L.U32 R5, R2, 0x1f, RZ ;  /* 0x0000001f02057819 */ /* 0x002fe800000006ff */
[----:B------:R-:W1:Y:S02]  /*4690*/  SYNCS.PHASECHK.TRANS64.TRYWAIT P0, [UR9], R5 ;  /* 0x00000005ff0075a7 */ /* 0x000e640008001109 */
[----:B-1----:R-:W-:Y:S05]  /*46a0*/  @!P0 BRA `(.L_x_95) ;  /* 0x0000005c00788947 */ /* 0x002fea0003800000 */
.L_x_94:
[----:B------:R-:W-:Y:S01]  /*46b0*/  UISETP.NE.AND UP0, UPT, UR18, 0x1, UPT ;  /* 0x000000011200788c */ /* 0x000fe2000bf05270 */
[----:B------:R-:W-:Y:S01]  /*46c0*/  PLOP3.LUT P2, PT, PT, PT, PT, 0x80, 0x8 ;  /* 0x000000000008781c */ /* 0x000fe20003f4f070 */
[----:B------:R-:W-:Y:S02]  /*46d0*/  UIADD3 UR21, UPT, UPT, UR17, 0x1, URZ ;  /* 0x0000000111157890 */ /* 0x000fe4000fffe0ff */
[----:B------:R-:W-:Y:S02]  /*46e0*/  ULEA UR30, UR17, UR15, 0x8 ;  /* 0x0000000f111e7291 */ /* 0x000fe4000f8e40ff */
[----:B------:R-:W-:Y:S01]  /*46f0*/  UISETP.NE.AND UP1, UPT, UR21, 0x1a, UPT ;  /* 0x0000001a1500788c */ /* 0x000fe2000bf25270 */
[----:B------:R-:W-:Y:S01]  /*4700*/  PLOP3.LUT P0, PT, PT, PT, UP0, 0x80, 0x8 ;  /* 0x000000000008781c */ /* 0x000fe20003f0f008 */
[----:B------:R-:W-:Y:S02]  /*4710*/  ULEA UR32, UR17, UR14, 0x8 ;  /* 0x0000000e11207291 */ /* 0x000fe4000f8e40ff */
[----:B------:R-:W-:Y:S02]  /*4720*/  USEL UR16, URZ, 0x1, UP1 ;  /* 0x00000001ff107887 */ /* 0x000fe40008800000 */
[----:B------:R-:W-:Y:S02]  /*4730*/  USEL UR21, UR21, URZ, UP1 ;  /* 0x000000ff15157287 */ /* 0x000fe40008800000 */
[----:B------:R-:W-:Y:S02]  /*4740*/  UIADD3 UR36, UPT, UPT, UR30, 0x2, URZ ;  /* 0x000000021e247890 */ /* 0x000fe4000fffe0ff */
[----:B------:R-:W-:Y:S01]  /*4750*/  @UP0 ULEA UR6, UR21, UR8, 0x3 ;  /* 0x0000000815060291 */ /* 0x000fe2000f8e18ff */
[----:B------:R-:W-:Y:S01]  /*4760*/  LOP3.LUT R2, R2, UR16, RZ, 0x3c, !PT ;  /* 0x0000001002027c12 */ /* 0x000fe2000f8e3cff */
[----:B------:R-:W-:Y:S02]  /*4770*/  UIADD3 UR34, UPT, UPT, UR32, 0x2, URZ ;  /* 0x0000000220227890 */ /* 0x000fe4000fffe0ff */
[----:B------:R-:W-:Y:S01]  /*4780*/  UIADD3 UR9, UPT, UPT, UR9, 0xd0, URZ ;  /* 0x000000d009097890 */ /* 0x000fe2000fffe0ff */
[----:B-1----:R-:W-:Y:S01]  /*4790*/  @P0 SHF.L.U32 R0, R2, 0x1f, RZ ;  /* 0x0000001f02000819 */ /* 0x002fe200000006ff */
[----:B------:R-:W-:Y:S01]  /*47a0*/  UMOV UR31, 0x80004020 ;  /* 0x80004020001f7882 */ /* 0x000fe20000000000 */
[----:B------:R-:W-:Y:S01]  /*47b0*/  UMOV UR33, 0x80004020 ;  /* 0x8000402000217882 */ /* 0x000fe20000000000 */
[----:B------:R-:W-:Y:S01]  /*47c0*/  UMOV UR37, 0x80004020 ;  /* 0x8000402000257882 */ /* 0x000fe20000000000 */
[----:B------:R2:W3:Y:S01]  /*47d0*/  @P0 SYNCS.PHASECHK.TRANS64.TRYWAIT P2, [UR6], R0 ;  /* 0x00000000ff0005a7 */ /* 0x0004e20008041106 */
[----:B------:R-:W-:Y:S01]  /*47e0*/  UIADD3 UR20, UPT, UPT, UR20, 0x1, URZ ;  /* 0x0000000114147890 */ /* 0x000fe2000fffe0ff */
[----:B------:R2:W-:Y:S01]  /*47f0*/  UTCHMMA.2CTA gdesc[UR32], gdesc[UR30], tmem[UR11], tmem[UR28], idesc[UR29], UP3 ;  /* 0x00ff1c1e200075ea */ /* 0x0005e20009a0000b */
[----:B------:R-:W-:Y:S02]  /*4800*/  UIADD3 UR18, UPT, UPT, UR18, -0x1, URZ ;  /* 0xffffffff12127890 */ /* 0x000fe4000fffe0ff */
[----:B------:R-:W-:Y:S02]  /*4810*/  UISETP.NE.AND UP0, UPT, UR20, UR19, UPT ;  /* 0x000000131400728c */ /* 0x000fe4000bf05270 */
[----:B------:R-:W-:Y:S01]  /*4820*/  UPLOP3.LUT UP3, UPT, UPT, UPT, UPT, 0x80, 0x8 ;  /* 0x000000000008789c */ /* 0x000fe20003f6f070 */
[----:B------:R-:W-:Y:S01]  /*4830*/  UMOV UR35, 0x80004020 ;  /* 0x8000402000237882 */ /* 0x000fe20000000000 */
[----:B------:R-:W-:Y:S01]  /*4840*/  UMOV UR17, UR21 ;  /* 0x0000001500117c82 */ /* 0x000fe20008000000 */
[----:B------:R2:W-:Y:S01]  /*4850*/  UTCHMMA.2CTA gdesc[UR34], gdesc[UR36], tmem[UR11], tmem[UR26], idesc[UR27], UPT ;  /* 0x00ff1a24220075ea */ /* 0x0005e2000ba0000b */
[----:B------:R2:W-:Y:S03]  /*4860*/  UTCBAR.2CTA.MULTICAST [UR9], URZ, UR13 ;  /* 0x000000ff090073e9 */ /* 0x0005e6000820080d */
[----:B------:R-:W-:Y:S05]  /*4870*/  BRA.U UP0, `(.L_x_96) ;  /* 0xfffffffd00787547 */ /* 0x000fea000b83ffff */
.L_x_93:
[----:B------:R-:W-:Y:S01]  /*4880*/  UIADD3 UR10, UPT, UPT, UR10, 0x210, URZ ;  /* 0x000002100a0a7890 */ /* 0x000fe2000fffe0ff */
[----:B------:R-:W-:-:S08]  /*4890*/  UMOV UR20, UR19 ;  /* 0x0000001300147c82 */ /* 0x000fd00008000000 */
[----:B------:R4:W-:Y:S01]  /*48a0*/  UTCBAR.2CTA.MULTICAST [UR10], URZ, UR12 ;  /* 0x000000ff0a0073e9 */ /* 0x0009e2000820080c */
[----:B------:R-:W-:Y:S02]  /*48b0*/  NOP ;  /* 0x0000000000007918 */ /* 0x000fe40000000000 */
.L_x_91:
[----:B------:R-:W-:Y:S01]  /*48c0*/  UIADD3 UR22, UPT, UPT, UR22, 0x1, URZ ;  /* 0x0000000116167890 */ /* 0x000fe2000fffe0ff */
[----:B------:R-:W-:-:S03]  /*48d0*/  ISETP.NE.AND P0, PT, R8, 0x2, PT ;  /* 0x000000020800780c */ /* 0x000fc60003f05270 */
[----:B------:R-:W-:Y:S01]  /*48e0*/  UISETP.NE.AND UP0, UPT, UR22, 0x4, UPT ;  /* 0x000000041600788c */ /* 0x000fe2000bf05270 */
[----:B-12---:R-:W-:Y:S02]  /*48f0*/  SEL R0, RZ, 0x1, P0 ;  /* 0x00000001ff007807 */ /* 0x006fe40000000000 */
[----:B------:R-:W-:Y:S01]  /*4900*/  SEL R8, R8, RZ, P0 ;  /* 0x000000ff08087207 */ /* 0x000fe20000000000 */
[----:B------:R-:W-:Y:S01]  /*4910*/  USEL UR6, URZ, 0x1, UP0 ;  /* 0x00000001ff067887 */ /* 0x000fe20008000000 */
[----:B------:R-:W-:Y:S01]  /*4920*/  LOP3.LUT R3, R3, R0, RZ, 0x3c, !PT ;  /* 0x0000000003037212 */ /* 0x000fe200078e3cff */
[----:B------:R-:W-:-:S04]  /*4930*/  USEL UR22, UR22, URZ, UP0 ;  /* 0x000000ff16167287 */ /* 0x000fc80008000000 */
[----:B------:R-:W-:Y:S01]  /*4940*/  LOP3.LUT R9, R9, UR6, RZ, 0x3c, !PT ;  /* 0x0000000609097c12 */ /* 0x000fe2000f8e3cff */
[----:B------:R-:W-:Y:S07]  /*4950*/  @P1 BRA `(.L_x_97) ;  /* 0xfffffff800b01947 */ /* 0x000fee000383ffff */
[----:B------:R-:W1:Y:S01]  /*4960*/  S2UR UR6, SR_CgaCtaId ;  /* 0x00000000000679c3 */ /* 0x000e620000008800 */
[----:B------:R-:W-:Y:S01]  /*4970*/  ELECT P0, URZ, PT ;  /* 0x0000000000ff782f */ /* 0x000fe20003800000 */
[----:B------:R-:W-:Y:S01]  /*4980*/  HFMA2 R0, -RZ, RZ, 0, 5.9604644775390625e-08 ;  /* 0x00000001ff007431 */ /* 0x000fe200000001ff */
[----:B------:R-:W-:-:S05]  /*4990*/  UMOV UR7, 0x40 ;  /* 0x0000004000077882 */ /* 0x000fca0000000000 */
[----:B------:R-:W-:Y:S01]  /*49a0*/  UVIRTCOUNT.DEALLOC.SMPOOL 0x80 ;  /* 0x000000800000784c */ /* 0x000fe20000000000 */
[----:B------:R-:W-:Y:S02]  /*49b0*/  UISETP.NE.AND UP0, UPT, UR5, URZ, UPT ;  /* 0x000000ff0500728c */ /* 0x000fe4000bf05270 */
[----:B-1----:R-:W-:-:S09]  /*49c0*/  ULEA UR6, UR6, UR7, 0x18 ;  /* 0x0000000706067291 */ /* 0x002fd2000f8ec0ff */
[----:B------:R1:W-:Y:S01]  /*49d0*/  @P0 STS.U8 [UR6+0x1c], R0 ;  /* 0x00001c00ff000988 */ /* 0x0003e20008000006 */
[----:B------:R-:W-:Y:S05]  /*49e0*/  BRA.U UP0, `(.L_x_98) ;  /* 0x0000000100a07547 */ /* 0x000fea000b800000 */
[----:B------:R-:W-:Y:S01]  /*49f0*/  UIADD3 UR5, UPT, UPT, UR8, 0x230, URZ ;  /* 0x0000023008057890 */ /* 0x000fe2000fffe0ff */
[----:B------:R-:W-:-:S03]  /*4a00*/  SHF.L.U32 R3, R9, 0x1f, RZ ;  /* 0x0000001f09037819 */ /* 0x000fc600000006ff */
[----:B------:R-:W-:-:S09]  /*4a10*/  ULEA UR7, UR22, UR5, 0x3 ;  /* 0x0000000516077291 */ /* 0x000fd2000f8e18ff */
[----:B------:R-:W2:Y:S02]  /*4a20*/  SYNCS.PHASECHK.TRANS64.TRYWAIT P0, [UR7], R3 ;  /* 0x00000003ff0075a7 */ /* 0x000ea40008001107 */
[----:B--2---:R-:W-:Y:S05]  /*4a30*/  @!P0 BRA `(.L_x_99) ;  /* 0x0000005800ac8947 */ /* 0x004fea0003800000 */
.L_x_239:
[----:B------:R-:W-:-:S04]  /*4a40*/  UIADD3 UR9, UPT, UPT, UR22, 0x1, URZ ;  /* 0x0000000116097890 */ /* 0x000fc8000fffe0ff */
[----:B------:R-:W-:-:S04]  /*4a50*/  UISETP.NE.AND UP1, UPT, UR9, 0x4, UPT ;  /* 0x000000040900788c */ /* 0x000fc8000bf25270 */
[----:B----4-:R-:W-:Y:S02]  /*4a60*/  USEL UR10, URZ, 0x1, UP1 ;  /* 0x00000001ff0a7887 */ /* 0x010fe40008800000 */
[----:B------:R-:W-:-:S04]  /*4a70*/  USEL UR9, UR9, URZ, UP1 ;  /* 0x000000ff09097287 */ /* 0x000fc80008800000 */
[----:B------:R-:W-:Y:S01]  /*4a80*/  ULEA UR7, UR9, UR5, 0x3 ;  /* 0x0000000509077291 */ /* 0x000fe2000f8e18ff */
[----:B------:R-:W-:-:S04]  /*4a90*/  LOP3.LUT R2, R9, UR10, RZ, 0x3c, !PT ;  /* 0x0000000a09027c12 */ /* 0x000fc8000f8e3cff */
[----:B-1----:R-:W-:-:S04]  /*4aa0*/  SHF.L.U32 R3, R2, 0x1f, RZ ;  /* 0x0000001f02037819 */ /* 0x002fc800000006ff */
[----:B------:R-:W1:Y:S02]  /*4ab0*/  SYNCS.PHASECHK.TRANS64.TRYWAIT P0, [UR7], R3 ;  /* 0x00000003ff0075a7 */ /* 0x000e640008001107 */
[----:B-1----:R-:W-:Y:S05]  /*4ac0*/  @!P0 BRA `(.L_x_100) ;  /* 0x0000005800a08947 */ /* 0x002fea0003800000 */
.L_x_241:
        /* <DEDUP_REMOVED lines=9> */
.L_x_243:
[----:B------:R-:W-:-:S04]  /*4b60*/  UIADD3 UR9, UPT, UPT, UR9, 0x1, URZ ;  /* 0x0000000109097890 */ /* 0x000fc8000fffe0ff */
[----:B------:R-:W-:-:S04]  /*4b70*/  UISETP.NE.AND UP1, UPT, UR9, 0x4, UPT ;  /* 0x000000040900788c */ /* 0x000fc8000bf25270 */
[----:B------:R-:W-:Y:S02]  /*4b80*/  USEL UR7, URZ, 0x1, UP1 ;  /* 0x00000001ff077887 */ /* 0x000fe40008800000 */
[----:B------:R-:W-:-:S04]  /*4b90*/  USEL UR9, UR9, URZ, UP1 ;  /* 0x000000ff09097287 */ /* 0x000fc80008800000 */
[----:B------:R-:W-:Y:S01]  /*4ba0*/  ULEA UR9, UR9, UR5, 0x3 ;  /* 0x0000000509097291 */ /* 0x000fe2000f8e18ff */
[----:B-1----:R-:W-:-:S04]  /*4bb0*/  LOP3.LUT R3, R2, UR7, RZ, 0x3c, !PT ;  /* 0x0000000702037c12 */ /* 0x002fc8000f8e3cff */
[----:B------:R-:W-:Y:S01]  /*4bc0*/  SHF.L.U32 R3, R3, 0x1f, RZ ;  /* 0x0000001f03037819 */ /* 0x000fe200000006ff */
[----:B------:R-:W-:-:S04]  /*4bd0*/  IMAD.U32 R0, RZ, RZ, UR9 ;  /* 0x00000009ff007e24 */ /* 0x000fc8000f8e00ff */
[----:B------:R1:W2:Y:S03]  /*4be0*/  SYNCS.PHASECHK.TRANS64.TRYWAIT P0, [R0+URZ], R3 ;  /* 0x00000003000075a7 */ /* 0x0002a600080011ff */
[----:B--2---:R-:W-:Y:S05]  /*4bf0*/  @!P0 NANOSLEEP.SYNCS 0x989680 ;  /* 0x009896800000895d */ /* 0x004fea0003900000 */
[----:B------:R-:W2:Y:S02]  /*4c00*/  @!P0 SYNCS.PHASECHK.TRANS64 P0, [R0+URZ], R3 ;  /* 0x00000003000085a7 */ /* 0x000ea400080010ff */
[----:B--2---:R-:W-:Y:S05]  /*4c10*/  @P0 BRA `(.L_x_102) ;  /* 0x0000000000200947 */ /* 0x004fea0003800000 */
.L_x_103:
[----:B--2---:R2:W4:Y:S02]  /*4c20*/  SYNCS.PHASECHK.TRANS64.TRYWAIT P0, [R0+URZ], R3 ;  /* 0x00000003000075a7 */ /* 0x00452400080011ff */
[----:B----4-:R-:W-:Y:S05]  /*4c30*/  @!P0 NANOSLEEP.SYNCS 0x989680 ;  /* 0x009896800000895d */ /* 0x010fea0003900000 */
[----:B------:R-:W4:Y:S02]  /*4c40*/  @!P0 SYNCS.PHASECHK.TRANS64 P0, [R0+URZ], R3 ;  /* 0x00000003000085a7 */ /* 0x000f2400080010ff */
[----:B----4-:R-:W-:Y:S05]  /*4c50*/  @!P0 BRA `(.L_x_103) ;  /* 0xfffffffc00f08947 */ /* 0x010fea000383ffff */
[----:B------:R-:W-:Y:S05]  /*4c60*/  BRA `(.L_x_102) ;  /* 0x00000000000c7947 */ /* 0x000fea0003800000 */
.L_x_98:
[----:B------:R-:W-:-:S04]  /*4c70*/  UIADD3 UR5, UPT, UPT, UR8, 0x270, URZ ;  /* 0x0000027008057890 */ /* 0x000fc8000fffe0ff */
[----:B------:R-:W-:-:S09]  /*4c80*/  UPRMT UR5, UR4, 0x654, UR5 ;  /* 0x0000065404057896 */ /* 0x000fd20008000005 */
[----:B------:R-:W-:Y:S03]  /*4c90*/  SYNCS.ARRIVE.TRANS64.RED.A1T0 RZ, [UR5], RZ ;  /* 0x000000ffffff79a7 */ /* 0x000fe60008100405 */
.L_x_102:
[----:B-12---:R-:W-:Y:S01]  /*4ca0*/  SHF.L.U32 R3, RZ, 0x1f, RZ ;  /* 0x0000001fff037819 */ /* 0x006fe200000006ff */
[----:B------:R-:W-:Y:S01]  /*4cb0*/  UIADD3 UR5, UPT, UPT, UR8, 0x270, URZ ;  /* 0x0000027008057890 */ /* 0x000fe2000fffe0ff */
[----:B------:R-:W-:Y:S02]  /*4cc0*/  PLOP3.LUT P0, PT, PT, PT, UP0, 0x80, 0x8 ;  /* 0x000000000008781c */ /* 0x000fe40003f0f008 */
[----:B------:R-:W1:Y:S02]  /*4cd0*/  SYNCS.PHASECHK.TRANS64.TRYWAIT P1, [UR8+0x270], R3 ;  /* 0x00027003ff0075a7 */ /* 0x000e640008021108 */
[----:B-1----:R-:W-:Y:S09]  /*4ce0*/  @!P1 BRA `(.L_x_104) ;  /* 0x0000005800489947 */ /* 0x002ff20003800000 */
.L_x_245:
[----:B------:R-:W-:Y:S01]  /*4cf0*/  @!UP0 UPRMT UR5, UR4, 0x654, UR5 ;  /* 0x0000065404058896 */ /* 0x000fe20008000005 */
[----:B------:R-:W-:Y:S02]  /*4d00*/  UMOV UR8, 0xffff ;  /* 0x0000ffff00087882 */ /* 0x000fe40000000000 */
[----:B------:R-:W-:-:S06]  /*4d10*/  UMOV UR4, 0x1 ;  /* 0x0000000100047882 */ /* 0x000fcc0000000000 */
[----:B------:R-:W-:Y:S01]  /*4d20*/  @!P0 SYNCS.ARRIVE.TRANS64.RED.A1T0 RZ, [UR5], RZ ;  /* 0x000000ffffff89a7 */ /* 0x000fe20008100405 */
[----:B------:R-:W-:Y:S01]  /*4d30*/  NOP ;  /* 0x0000000000007918 */ /* 0x000fe20000000000 */
[----:B-1----:R-:W1:Y:S01]  /*4d40*/  LDS R0, [UR6+0x14] ;  /* 0x00001406ff007984 */ /* 0x002e620008000800 */
[----:B------:R-:W-:-:S04]  /*4d50*/  ULOP3.LUT UR5, UR24, 0xffff, URZ, 0xc0, !UPT ;  /* 0x0000ffff18057892 */ /* 0x000fc8000f8ec0ff */
[----:B------:R-:W-:-:S04]  /*4d60*/  USHF.R.U32.HI UR5, URZ, 0x5, UR5 ;  /* 0x00000005ff057899 */ /* 0x000fc80008011605 */
[----:B------:R-:W-:Y:S02]  /*4d70*/  USHF.L.U32 UR8, UR8, UR5, URZ ;  /* 0x0000000508087299 */ /* 0x000fe400080006ff */
[----:B------:R-:W-:-:S04]  /*4d80*/  USHF.L.U32 UR4, UR4, UR5, URZ ;  /* 0x0000000504047299 */ /* 0x000fc800080006ff */
[----:B-1----:R-:W-:-:S04]  /*4d90*/  LOP3.LUT R0, R0, UR8, RZ, 0xc0, !PT ;  /* 0x0000000800007c12 */ /* 0x002fc8000f8ec0ff */
[----:B------:R-:W-:-:S13]  /*4da0*/  ISETP.NE.AND P0, PT, R0, UR8, PT ;  /* 0x0000000800007c0c */ /* 0x000fda000bf05270 */
[----:B------:R-:W-:Y:S05]  /*4db0*/  @P0 BRA `(.L_x_105) ;  /* 0x0000000000580947 */ /* 0x000fea0003800000 */
[----:B------:R-:W1:Y:S02]  /*4dc0*/  LDS R0, [UR6+0x18] ;  /* 0x00001806ff007984 */ /* 0x000e640008000800 */
[----:B-1----:R-:W-:-:S04]  /*4dd0*/  LOP3.LUT R0, R0, UR4, RZ, 0xc0, !PT ;  /* 0x0000000400007c12 */ /* 0x002fc8000f8ec0ff */
[----:B------:R-:W-:-:S13]  /*4de0*/  ISETP.NE.AND P0, PT, R0, UR4, PT ;  /* 0x0000000400007c0c */ /* 0x000fda000bf05270 */
[----:B------:R-:W-:Y:S05]  /*4df0*/  @P0 BRA `(.L_x_106) ;  /* 0x00000000003c0947 */ /* 0x000fea0003800000 */
[----:B------:R-:W1:Y:S01]  /*4e00*/  S2R R2, SR_LANEID ;  /* 0x0000000000027919 */ /* 0x000e620000000000 */
[----:B------:R-:W-:Y:S01]  /*4e10*/  ULOP3.LUT UR8, URZ, UR8, URZ, 0x33, !UPT ;  /* 0x00000008ff087292 */ /* 0x000fe2000f8e33ff */
[----:B------:R-:W-:Y:S01]  /*4e20*/  LOP3.LUT R4, RZ, UR4, RZ, 0x33, !PT ;  /* 0x00000004ff047c12 */ /* 0x000fe2000f8e33ff */
[----:B------:R-:W-:Y:S02]  /*4e30*/  VOTEU.ANY UR7, UPT, PT ;  /* 0x0000000000077886 */ /* 0x000fe400038e0100 */
[----:B------:R-:W-:Y:S01]  /*4e40*/  UFLO.U32 UR7, UR7 ;  /* 0x00000007000772bd */ /* 0x000fe200080e0000 */
[----:B------:R-:W2:Y:S01]  /*4e50*/  REDUX UR4, R4 ;  /* 0x00000000040473c4 */ /* 0x000ea20000000000 */
[----:B------:R-:W-:-:S06]  /*4e60*/  IMAD.U32 R0, RZ, RZ, UR8 ;  /* 0x00000008ff007e24 */ /* 0x000fcc000f8e00ff */
[----:B------:R1:W-:Y:S01]  /*4e70*/  UTCATOMSWS.AND URZ, UR8 ;  /* 0x0000000800ff79e3 */ /* 0x0003e20008000000 */
[----:B------:R-:W3:Y:S01]  /*4e80*/  REDUX UR5, R0 ;  /* 0x00000000000573c4 */ /* 0x000ee20000000000 */
[----:B-1----:R-:W-:Y:S01]  /*4e90*/  ISETP.EQ.U32.AND P0, PT, R2, UR7, PT ;  /* 0x0000000702007c0c */ /* 0x002fe2000bf02070 */
[----:B--2---:R-:W-:Y:S01]  /*4ea0*/  IMAD.U32 R2, RZ, RZ, UR4 ;  /* 0x00000004ff027e24 */ /* 0x004fe2000f8e00ff */
[----:B---3--:R-:W-:-:S11]  /*4eb0*/  MOV R3, UR5 ;  /* 0x0000000500037c02 */ /* 0x008fd60008000f00 */
[----:B------:R1:W-:Y:S04]  /*4ec0*/  @P0 ATOMS.AND RZ, [UR6+0x14], R3 ;  /* 0x00001403ffff098c */ /* 0x0003e8000a800006 */
[----:B------:R1:W-:Y:S01]  /*4ed0*/  @P0 ATOMS.AND RZ, [UR6+0x18], R2 ;  /* 0x00001802ffff098c */ /* 0x0003e2000a800006 */
[----:B------:R-:W-:Y:S05]  /*4ee0*/  BRA `(.L_x_107) ;  /* 0x0000000000147947 */ /* 0x000fea0003800000 */
.L_x_106:
[----:B------:R-:W-:Y:S02]  /*4ef0*/  MOV R2, 0x4f10 ;  /* 0x00004f1000027802 */ /* 0x000fe40000000f00 */
[----:B---345:R-:W-:Y:S05]  /*4f00*/  CALL.REL.NOINC `($__internal_0_$__cuda_sm10x_tcgen05_guardrail_trap_col_being_dealloced_not_returned_by_alloc) ;  /* 0x0000005c00287944 */ /* 0x038fea0003c00000 */
[----:B------:R-:W-:Y:S05]  /*4f10*/  BRA `(.L_x_107) ;  /* 0x0000000000087947 */ /* 0x000fea0003800000 */
.L_x_105:
[----:B------:R-:W-:Y:S02]  /*4f20*/  MOV R2, 0x4f40 ;  /* 0x00004f4000027802 */ /* 0x000fe40000000f00 */
[----:B---345:R-:W-:Y:S05]  /*4f30*/  CALL.REL.NOINC `($__internal_2_$__cuda_sm10x_tcgen05_guardrail_trap_unallocated_columns_being_dealloced) ;  /* 0x0000005c00347944 */ /* 0x038fea0003c00000 */
.L_x_107:
[----:B------:R-:W-:Y:S01]  /*4f40*/  NOP ;  /* 0x0000000000007918 */ /* 0x000fe20000000000 */
[----:B----4-:R-:W-:Y:S05]  /*4f50*/  EXIT ;  /* 0x000000000000794d */ /* 0x010fea0003800000 */
.L_x_78:
[----:B------:R-:W-:-:S09]  /*4f60*/  UISETP.NE.OR UP5, UPT, UR10, 0x3, !UP5 ;  /* 0x000000030a00788c */ /* 0x000fd2000efa5670 */
[----:B------:R-:W-:Y:S05]  /*4f70*/  BRA.U UP5, `(.L_x_108) ;  /* 0x0000001105787547 */ /* 0x000fea000b800000 */
[----:B------:R-:W1:Y:S01]  /*4f80*/  LDC R0, c[0x0][0xb30] ;  /* 0x0002cc00ff007b82 */ /* 0x000e620000000800 */
[----:B------:R-:W2:Y:S01]  /*4f90*/  LDCU.64 UR8, c[0x0][0x888] ;  /* 0x00011100ff0877ac */ /* 0x000ea20008000a00 */
[----:B------:R-:W-:Y:S02]  /*4fa0*/  HFMA2 R25, -RZ, RZ, 0, 0 ;  /* 0x00000000ff197431 */ /* 0x000fe400000001ff */
[----:B-----5:R-:W-:Y:S01]  /*4fb0*/  IMAD.MOV.U32 R32, RZ, RZ, 0x1 ;  /* 0x00000001ff207424 */ /* 0x020fe200078e00ff */
[----:B------:R-:W-:Y:S01]  /*4fc0*/  MOV R23, 0x1000 ;  /* 0x0000100000177802 */ /* 0x000fe20000000f00 */
[----:B------:R-:W3:Y:S01]  /*4fd0*/  LDCU.64 UR4, c[0x0][0x890] ;  /* 0x00011200ff0477ac */ /* 0x000ee20008000a00 */
[----:B------:R-:W-:Y:S01]  /*4fe0*/  IMAD.MOV.U32 R27, RZ, RZ, RZ ;  /* 0x000000ffff1b7224 */ /* 0x000fe200078e00ff */
[----:B------:R-:W4:Y:S01]  /*4ff0*/  LDC R19, c[0x0][0x370] ;  /* 0x0000dc00ff137b82 */ /* 0x000f220000000800 */
[----:B------:R-:W-:Y:S01]  /*5000*/  UMOV UR7, 0x400 ;  /* 0x0000040000077882 */ /* 0x000fe20000000000 */
[----:B------:R-:W-:-:S02]  /*5010*/  UPLOP3.LUT UP1, UPT, UPT, UPT, UPT, 0x40, 0x4 ;  /* 0x000000000004789c */ /* 0x000fc40003f2e870 */
[----:B------:R-:W-:-:S04]  /*5020*/  ULEA UR7, UR37, UR7, 0x18 ;  /* 0x0000000725077291 */ /* 0x000fc8000f8ec0ff */
[----:B------:R-:W4:Y:S01]  /*5030*/  LDC R2, c[0x0][0xb0c] ;  /* 0x0002c300ff027b82 */ /* 0x000f220000000800 */
[----:B------:R-:W-:Y:S02]  /*5040*/  UIADD3 UR13, UPT, UPT, UR7, 0x1b8, URZ ;  /* 0x000001b8070d7890 */ /* 0x000fe4000fffe0ff */
[----:B--2---:R-:W-:Y:S02]  /*5050*/  UISETP.NE.U32.AND UP3, UPT, UR8, URZ, UPT ;  /* 0x000000ff0800728c */ /* 0x004fe4000bf65070 */
[----:B------:R-:W-:Y:S02]  /*5060*/  UIADD3 UR41, UPT, UPT, UR7, 0x1a0, URZ ;  /* 0x000001a007297890 */ /* 0x000fe4000fffe0ff */
[----:B---3--:R-:W-:Y:S01]  /*5070*/  UISETP.NE.U32.AND UP4, UPT, UR4, URZ, UPT ;  /* 0x000000ff0400728c */ /* 0x008fe2000bf85070 */
[----:B------:R-:W2:Y:S01]  /*5080*/  LDC R18, c[0x0][0xb20] ;  /* 0x0002c800ff127b82 */ /* 0x000ea20000000800 */
[----:B-1----:R-:W-:Y:S01]  /*5090*/  ISETP.NE.AND P1, PT, R0, 0x1, PT ;  /* 0x000000010000780c */ /* 0x002fe20003f25270 */
[----:B------:R-:W-:-:S02]  /*50a0*/  UISETP.NE.AND.EX UP3, UPT, UR9, URZ, UPT, UP3 ;  /* 0x000000ff0900728c */ /* 0x000fc4000bf65330 */
[----:B------:R-:W-:Y:S02]  /*50b0*/  UIADD3 UR33, UPT, UPT, UR7, 0x1a8, URZ ;  /* 0x000001a807217890 */ /* 0x000fe4000fffe0ff */
[----:B------:R-:W-:Y:S02]  /*50c0*/  UIADD3 UR25, UPT, UPT, UR7, 0x1b0, URZ ;  /* 0x000001b007197890 */ /* 0x000fe4000fffe0ff */
[----:B------:R-:W1:Y:S01]  /*50d0*/  LDC.64 R36, c[0x0][0x348] ;  /* 0x0000d200ff247b82 */ /* 0x000e620000000a00 */
[----:B------:R-:W-:Y:S02]  /*50e0*/  UPRMT UR13, UR37, 0x654, UR13 ;  /* 0x00000654250d7896 */ /* 0x000fe4000800000d */
[----:B------:R-:W-:-:S05]  /*50f0*/  UISETP.NE.AND.EX UP4, UPT, UR5, URZ, UPT, UP4 ;  /* 0x000000ff0500728c */ /* 0x000fca000bf85340 */
[----:B------:R-:W3:Y:S08]  /*5100*/  LDC.64 R16, c[0x0][0xb10] ;  /* 0x0002c400ff107b82 */ /* 0x000ef00000000a00 */
[----:B------:R-:W1:Y:S08]  /*5110*/  LDC.64 R6, c[0x0][0xb18] ;  /* 0x0002c600ff067b82 */ /* 0x000e700000000a00 */
[----:B------:R-:W1:Y:S08]  /*5120*/  LDC.64 R4, c[0x0][0xb28] ;  /* 0x0002ca00ff047b82 */ /* 0x000e700000000a00 */
[----:B--2-4-:R-:W1:Y:S02]  /*5130*/  LDC R22, c[0x0][0x374] ;  /* 0x0000dd00ff167b82 */ /* 0x014e640000000800 */
.L_x_119:
[----:B------:R-:W-:Y:S02]  /*5140*/  LEA R0, R27, UR7, 0x3 ;  /* 0x000000071b007c11 */ /* 0x000fe4000f8e18ff */
[----:B------:R-:W-:Y:S02]  /*5150*/  SHF.L.U32 R3, R25, 0x1f, RZ ;  /* 0x0000001f19037819 */ /* 0x000fe400000006ff */
[----:B------:R-:W-:Y:S02]  /*5160*/  LEA R28, R27, UR7, 0x4 ;  /* 0x000000071b1c7c11 */ /* 0x000fe4000f8e20ff */
[----:B--2---:R-:W2:Y:S02]  /*5170*/  SYNCS.PHASECHK.TRANS64.TRYWAIT P0, [R0+URZ+0x1f0], R3 ;  /* 0x0001f003000075a7 */ /* 0x004ea400080011ff */
[----:B--2---:R-:W-:Y:S05]  /*5180*/  @!P0 BRA `(.L_x_109) ;  /* 0x0000005400388947 */ /* 0x004fea0003800000 */
.L_x_246:
[----:B------:R-:W-:Y:S01]  /*5190*/  ISETP.GE.AND P0, PT, R26, 0x1, PT ;  /* 0x000000011a00780c */ /* 0x000fe20003f06270 */
[----:B------:R-:W4:Y:S01]  /*51a0*/  LDS.128 R28, [R28+0x280] ;  /* 0x000280001c1c7984 */ /* 0x000f220000000c00 */
[----:B--2---:R-:W-:Y:S01]  /*51b0*/  VIADD R0, R0, 0x200 ;  /* 0x0000020000007836 */ /* 0x004fe20000000000 */
[----:B------:R-:W-:Y:S01]  /*51c0*/  @!PT LDS RZ, [RZ] ;  /* 0x00000000fffff984 */ /* 0x000fe20000000800 */
[----:B------:R-:W-:Y:S01]  /*51d0*/  @!PT LDS RZ, [RZ] ;  /* 0x00000000fffff984 */ /* 0x000fe20000000800 */
[----:B------:R-:W-:Y:S01]  /*51e0*/  @!PT LDS RZ, [RZ] ;  /* 0x00000000fffff984 */ /* 0x000fe20000000800 */
[----:B------:R-:W-:Y:S01]  /*51f0*/  @!PT LDS RZ, [RZ] ;  /* 0x00000000fffff984 */ /* 0x000fe20000000800 */
[----:B------:R2:W-:Y:S06]  /*5200*/  MEMBAR.ALL.CTA ;  /* 0x0000000000007992 */ /* 0x0005ec0000008000 */
[----:B--2---:R-:W2:Y:S01]  /*5210*/  FENCE.VIEW.ASYNC.S ;  /* 0x00000000000073c6 */ /* 0x004ea20000000000 */
[----:B------:R-:W-:Y:S04]  /*5220*/  PRMT R0, RZ, 0x654, R0 ;  /* 0x00000654ff007816 */ /* 0x000fe80000000000 */
[----:B--2---:R2:W-:Y:S01]  /*5230*/  SYNCS.ARRIVE.TRANS64.RED.A1T0 RZ, [R0+URZ], RZ ;  /* 0x000000ff00ff79a7 */ /* 0x0045e200081004ff */
[----:B----4-:R-:W-:Y:S11]  /*5240*/  LOP3.LUT P3, RZ, R30, 0x1, RZ, 0xc0, !PT ;  /* 0x000000011eff7812 */ /* 0x010ff6000786c0ff */
[----:B------:R-:W-:Y:S02]  /*5250*/  @!UPT UIADD3 URZ, UPT, UPT, URZ, URZ, URZ ;  /* 0x000000fffffff290 */ /* 0x000fe4000fffe0ff */
[----:B------:R-:W-:Y:S02]  /*5260*/  @P3 MOV R13, R28 ;  /* 0x0000001c000d3202 */ /* 0x000fe40000000f00 */
[----:B------:R-:W-:Y:S01]  /*5270*/  @P3 LOP3.LUT R8, R29, 0xffff, RZ, 0xc0, !PT ;  /* 0x0000ffff1d083812 */ /* 0x000fe200078ec0ff */
[----:B--2---:R-:W-:Y:S06]  /*5280*/  @!P0 BRA `(.L_x_110) ;  /* 0x0000000000a48947 */ /* 0x004fec0003800000 */
[----:B-1----:R-:W-:Y:S01]  /*5290*/  IMAD.HI.U32 R33, R22, R7, RZ ;  /* 0x0000000716217227 */ /* 0x002fe200078e00ff */
[----:B------:R-:W-:Y:S02]  /*52a0*/  ISETP.NE.AND P0, PT, R6, 0x1, PT ;  /* 0x000000010600780c */ /* 0x000fe40003f05270 */
[----:B------:R-:W-:Y:S01]  /*52b0*/  ISETP.NE.AND P2, PT, R26, 0x1, PT ;  /* 0x000000011a00780c */ /* 0x000fe20003f45270 */
[----:B---3--:R-:W-:Y:S01]  /*52c0*/  IMAD.HI.U32 R34, R19, R16, RZ ;  /* 0x0000001013227227 */ /* 0x008fe200078e00ff */
[----:B------:R-:W-:Y:S02]  /*52d0*/  SHF.R.U32.HI R33, RZ, R18, R33 ;  /* 0x00000012ff217219 */ /* 0x000fe40000011621 */
[----:B------:R-:W-:Y:S01]  /*52e0*/  ISETP.NE.AND P4, PT, R2, 0x1, PT ;  /* 0x000000010200780c */ /* 0x000fe20003f85270 */
[----:B------:R-:W-:Y:S01]  /*52f0*/  IMAD.HI.U32 R38, R13, R16, RZ ;  /* 0x000000100d267227 */ /* 0x000fe200078e00ff */
[----:B------:R-:W-:Y:S02]  /*5300*/  SHF.R.U32.HI R34, RZ, R17, R34 ;  /* 0x00000011ff227219 */ /* 0x000fe40000011622 */
[----:B------:R-:W-:Y:S01]  /*5310*/  SEL R3, R22, R33, !P0 ;  /* 0x0000002116037207 */ /* 0x000fe20004000000 */
[C---:B------:R-:W-:Y:S01]  /*5320*/  IMAD.HI.U32 R33, R8.reuse, R7, RZ ;  /* 0x0000000708217227 */ /* 0x040fe200078e00ff */
[----:B------:R-:W-:Y:S02]  /*5330*/  SEL R11, R19, R34, !P4 ;  /* 0x00000022130b7207 */ /* 0x000fe40006000000 */
[----:B------:R-:W-:Y:S01]  /*5340*/  SHF.R.U32.HI R38, RZ, R17, R38 ;  /* 0x00000011ff267219 */ /* 0x000fe20000011626 */
[----:B------:R-:W-:Y:S01]  /*5350*/  IMAD.HI.U32 R40, R3, R4, RZ ;  /* 0x0000000403287227 */ /* 0x000fe200078e00ff */
[----:B------:R-:W-:Y:S03]  /*5360*/  SHF.R.U32.HI R33, RZ, R18, R33 ;  /* 0x00000012ff217219 */ /* 0x000fe60000011621 */
[----:B------:R-:W-:Y:S01]  /*5370*/  IMAD.HI.U32 R34, R11, R4, RZ ;  /* 0x000000040b227227 */ /* 0x000fe200078e00ff */
[----:B------:R-:W-:Y:S02]  /*5380*/  @P2 SHF.R.U32.HI R3, RZ, R5, R40 ;  /* 0x00000005ff032219 */ /* 0x000fe40000011628 */
[----:B------:R-:W-:Y:S02]  /*5390*/  SEL R9, R8, R33, !P0 ;  /* 0x0000002108097207 */ /* 0x000fe40004000000 */
[----:B------:R-:W-:Y:S01]  /*53a0*/  @P2 SHF.R.U32.HI R11, RZ, R5, R34 ;  /* 0x00000005ff0b2219 */ /* 0x000fe20000011622 */
[C---:B------:R-:W-:Y:S01]  /*53b0*/  IMAD R10, R26.reuse, R3, RZ ;  /* 0x000000031a0a7224 */ /* 0x040fe200078e02ff */
[----:B------:R-:W-:Y:S01]  /*53c0*/  SEL R3, R13, R38, !P4 ;  /* 0x000000260d037207 */ /* 0x000fe20006000000 */
[C---:B------:R-:W-:Y:S03]  /*53d0*/  IMAD.HI.U32 R14, R9.reuse, R4, RZ ;  /* 0x00000004090e7227 */ /* 0x040fe600078e00ff */
[----:B------:R-:W-:Y:S01]  /*53e0*/  ISETP.GE.AND P0, PT, R9, R10, PT ;  /* 0x0000000a0900720c */ /* 0x000fe20003f06270 */
[C---:B------:R-:W-:Y:S01]  /*53f0*/  IMAD R12, R26.reuse, R11, RZ ;  /* 0x0000000b1a0c7224 */ /* 0x040fe200078e02ff */
[-C--:B------:R-:W-:Y:S04]  /*5400*/  SHF.R.U32.HI R14, RZ, R5.reuse, R14 ;  /* 0x00000005ff0e7219 */ /* 0x080fe8000001160e */
[----:B------:R-:W-:Y:S02]  /*5410*/  ISETP.GE.OR P0, PT, R3, R12, P0 ;  /* 0x0000000c0300720c */ /* 0x000fe40000706670 */
[----:B------:R-:W-:Y:S05]  /*5420*/  SEL R15, R9, R14, !P2 ;  /* 0x0000000e090f7207 */ /* 0x000fea0005000000 */
[----:B------:R-:W-:Y:S04]  /*5430*/  IMAD.MOV R14, RZ, RZ, -R15 ;  /* 0x000000ffff0e7224 */ /* 0x000fe800078e0a0f */
[----:B------:R-:W-:Y:S02]  /*5440*/  IMAD R14, R26, R14, R9 ;  /* 0x0000000e1a0e7224 */ /* 0x000fe400078e0209 */
[C---:B------:R-:W-:Y:S05]  /*5450*/  @!P0 IMAD.HI.U32 R10, R3.reuse, R4, RZ ;  /* 0x00000004030a8227 */ /* 0x040fea00078e00ff */
[----:B------:R-:W-:Y:S04]  /*5460*/  @!P0 SHF.R.U32.HI R10, RZ, R5, R10 ;  /* 0x00000005ff0a8219 */ /* 0x000fe8000001160a */
[----:B------:R-:W-:Y:S01]  /*5470*/  @!P0 SEL R0, R3, R10, !P2 ;  /* 0x0000000a03008207 */ /* 0x000fe20005000000 */
[----:B------:R-:W-:Y:S03]  /*5480*/  IMAD.MOV R10, RZ, RZ, -R3 ;  /* 0x000000ffff0a7224 */ /* 0x000fe600078e0a03 */
[----:B------:R-:W-:Y:S01]  /*5490*/  @!P0 IADD3 R15, PT, PT, R15, -R0, RZ ;  /* 0x800000000f0f8210 */ /* 0x000fe20007ffe0ff */
[----:B------:R-:W-:Y:S01]  /*54a0*/  @!P0 IMAD R0, R11, R14, R0 ;  /* 0x0000000e0b008224 */ /* 0x000fe200078e0200 */
[----:B------:R-:W-:Y:S01]  /*54b0*/  IADD3 R11, PT, PT, -R9, RZ, RZ ;  /* 0x000000ff090b7210 */ /* 0x000fe20007ffe1ff */
[----:B------:R-:W-:Y:S02]  /*54c0*/  IMAD R13, R2, R10, R13 ;  /* 0x0000000a020d7224 */ /* 0x000fe400078e020d */
[----:B------:R-:W-:Y:S02]  /*54d0*/  @!P0 IMAD R9, R15, R26, R3 ;  /* 0x0000001a0f098224 */ /* 0x000fe400078e0203 */
[----:B------:R-:W-:Y:S02]  /*54e0*/  @!P0 IMAD.MOV.U32 R3, RZ, RZ, R0 ;  /* 0x000000ffff038224 */ /* 0x000fe400078e0000 */
[----:B------:R-:W-:Y:S02]  /*54f0*/  IMAD R8, R6, R11, R8 ;  /* 0x0000000b06087224 */ /* 0x000fe400078e0208 */
[----:B------:R-:W-:Y:S02]  /*5500*/  IMAD R13, R3, R2, R13 ;  /* 0x00000002030d7224 */ /* 0x000fe400078e020d */
[----:B------:R-:W-:Y:S02]  /*5510*/  IMAD R8, R9, R6, R8 ;  /* 0x0000000609087224 */ /* 0x000fe400078e0208 */
.L_x_110:
[----:B------:R-:W-:Y:S05]  /*5520*/  BRA.U UP1, `(.L_x_111) ;  /* 0x0000000101107547 */ /* 0x000fea000b800000 */
[----:B------:R-:W-:Y:S04]  /*5530*/  MOV R0, UR6 ;  /* 0x0000000600007c02 */ /* 0x000fe80008000f00 */
[----:B------:R-:W-:Y:S04]  /*5540*/  SHF.L.U32 R3, R0, 0x1f, RZ ;  /* 0x0000001f00037819 */ /* 0x000fe800000006ff */
[----:B------:R-:W2:Y:S02]  /*5550*/  SYNCS.PHASECHK.TRANS64.TRYWAIT P0, [UR7+0x1e8], R3 ;  /* 0x0001e803ff0075a7 */ /* 0x000ea40008001107 */
[----:B--2---:R-:W-:Y:S05]  /*5560*/  @!P0 BRA `(.L_x_112) ;  /* 0x0000005000548947 */ /* 0x004fea0003800000 */
.L_x_111:
[----:B------:R-:W-:Y:S02]  /*5570*/  R2UR UR42, R20 ;  /* 0x00000000142a72ca */ /* 0x000fe400000e0000 */
[----:B------:R-:W-:Y:S02]  /*5580*/  R2UR UR43, R21 ;  /* 0x00000000152b72ca */ /* 0x000fe400000e0000 */
[----:B------:R-:W-:Y:S02]  /*5590*/  ISETP.NE.U32.AND P2, PT, RZ, UR4, PT ;  /* 0x00000004ff007c0c */ /* 0x000fe4000bf45070 */
[----:B------:R-:W-:Y:S02]  /*55a0*/  SHF.L.U32 R12, R32, 0x1f, RZ ;  /* 0x0000001f200c7819 */ /* 0x000fe400000006ff */
[----:B------:R-:W-:Y:S05]  /*55b0*/  ISETP.NE.AND.EX P2, PT, RZ, UR5, PT, P2 ;  /* 0x00000005ff007c0c */ /* 0x000fea000bf45320 */
[----:B------:R-:W-:Y:S02]  /*55c0*/  USHF.L.U32 UR42, UR42, 0x7, URZ ;  /* 0x000000072a2a7899 */ /* 0x000fe400080006ff */
[----:B------:R-:W-:Y:S01]  /*55d0*/  USHF.L.U32 UR43, UR43, 0x6, URZ ;  /* 0x000000062b2b7899 */ /* 0x000fe200080006ff */
[----:B------:R-:W-:Y:S11]  /*55e0*/  BRA.U !UP4, `(.L_x_113) ;  /* 0x000000010c347547 */ /* 0x000ff6000b800000 */
[----:B------:R-:W-:Y:S01]  /*55f0*/  UPLOP3.LUT UP0, UPT, UPT, UPT, UP3, 0x80, 0x8 ;  /* 0x000000000008789c */ /* 0x000fe20003f0f030 */
[----:B--2---:R-:W-:Y:S02]  /*5600*/  HFMA2 R0, -RZ, RZ, 0, 5.9604644775390625e-08 ;  /* 0x00000001ff007431 */ /* 0x004fe400000001ff */
[----:B------:R-:W-:Y:S03]  /*5610*/  IMAD.MOV.U32 R59, RZ, RZ, 0x1 ;  /* 0x00000001ff3b7424 */ /* 0x000fe600078e00ff */
[----:B------:R-:W-:Y:S05]  /*5620*/  PLOP3.LUT P0, PT, PT, PT, UP0, 0x80, 0x8 ;  /* 0x000000000008781c */ /* 0x000fea0003f0f008 */
[----:B------:R-:W2:Y:S01]  /*5630*/  @UP0 LDCU.64 UR10, c[0x0][0x888] ;  /* 0x00011100ff0a07ac */ /* 0x000ea20008000a00 */
[----:B------:R-:W-:Y:S07]  /*5640*/  @UP0 UIMAD UR8, UR36, UR4, URZ ;  /* 0x00000004240802a4 */ /* 0x000fee000f8e02ff */
[----:B------:R-:W-:Y:S01]  /*5650*/  @!P0 PRMT R59, R0, 0x7610, R59 ;  /* 0x00007610003b8816 */ /* 0x000fe2000000003b */
[----:B--2---:R-:W-:Y:S03]  /*5660*/  @UP0 UIMAD.WIDE UR10, UR8, 0x4, UR10 ;  /* 0x00000004080a08a5 */ /* 0x004fe6000f8e020a */
[----:B------:R-:W2:Y:S03]  /*5670*/  @!UP0 LDCU UR8, c[0x0][0x880] ;  /* 0x00011000ff0887ac */ /* 0x000ea60008000800 */
[----:B------:R-:W-:Y:S01]  /*5680*/  IMAD.U32 R10, RZ, RZ, UR10 ;  /* 0x0000000aff0a7e24 */ /* 0x000fe2000f8e00ff */
[----:B------:R-:W-:Y:S05]  /*5690*/  MOV R11, UR11 ;  /* 0x0000000b000b7c02 */ /* 0x000fea0008000f00 */
[----:B------:R4:W5:Y:S02]  /*56a0*/  @P0 LDG.E R35, desc[UR46][R10.64] ;  /* 0x0000002e0a230981 */ /* 0x000964000c1e1900 */
[----:B--2-4-:R-:W-:Y:S07]  /*56b0*/  @!P0 IMAD.U32 R35, RZ, RZ, UR8 ;  /* 0x00000008ff238e24 */ /* 0x014fee000f8e00ff */
.L_x_113:
[----:B-----5:R-:W-:Y:S01]  /*56c0*/  @!P2 FSETP.EQ.AND P0, PT, R35, RZ, PT ;  /* 0x000000ff2300a20b */ /* 0x020fe20003f02000 */
[----:B------:R-:W-:Y:S01]  /*56d0*/  @!UPT UIADD3 URZ, UPT, UPT, URZ, URZ, URZ ;  /* 0x000000fffffff290 */ /* 0x000fe2000fffe0ff */
[----:B------:R-:W-:Y:S11]  /*56e0*/  @!P2 BRA `(.L_x_114) ;  /* 0x000000000014a947 */ /* 0x000ff60003800000 */
[----:B------:R-:W-:Y:S02]  /*56f0*/  LOP3.LUT P2, RZ, R59, 0xff, RZ, 0xc0, !PT ;  /* 0x000000ff3bff7812 */ /* 0x000fe4000784c0ff */
[----:B------:R-:W-:Y:S04]  /*5700*/  PLOP3.LUT P0, PT, PT, PT, UP0, 0x80, 0x8 ;  /* 0x000000000008781c */ /* 0x000fe80003f0f008 */
[----:B------:R-:W-:Y:S07]  /*5710*/  PLOP3.LUT P0, PT, P0, PT, PT, 0x8, 0x80 ;  /* 0x000000000080781c */ /* 0x000fee000070e170 */
[----:B------:R-:W-:Y:S11]  /*5720*/  @P2 FSETP.EQ.AND P0, PT, R35, RZ, PT ;  /* 0x000000ff2300220b */ /* 0x000ff60003f02000 */
[----:B------:R-:W-:Y:S02]  /*5730*/  @!UPT UIADD3 URZ, UPT, UPT, URZ, URZ, URZ ;  /* 0x000000fffffff290 */ /* 0x000fe4000fffe0ff */
.L_x_114:
[----:B------:R-:W4:Y:S01]  /*5740*/  SYNCS.PHASECHK.TRANS64.TRYWAIT P2, [UR7+0x1c0], R12 ;  /* 0x0001c00cff0075a7 */ /* 0x000f220008041107 */
[----:B------:R-:W-:Y:S04]  /*5750*/  ELECT P4, URZ, PT ;  /* 0x0000000000ff782f */ /* 0x000fe80003880000 */
[----:B------:R-:W-:Y:S11]  /*5760*/  PLOP3.LUT P4, PT, P0, P4, PT, 0xf2, 0x2f ;  /* 0x00000000002f781c */ /* 0x000ff60000789e72 */
[----:B------:R-:W-:Y:S02]  /*5770*/  @!UPT UIADD3 URZ, UPT, UPT, URZ, URZ, URZ ;  /* 0x000000fffffff290 */ /* 0x000fe4000fffe0ff */
[----:B-1----:R-:W-:Y:S05]  /*5780*/  @!P4 IADD3 R9, P0, PT, R36, 0x580, RZ ;  /* 0x000005802409c810 */ /* 0x002fea0007f1e0ff */
[----:B--2---:R-:W-:Y:S01]  /*5790*/  @!P4 IMAD.X R0, RZ, RZ, R37, P0 ;  /* 0x000000ffff00c224 */ /* 0x004fe200000e0625 */
[----:B----4-:R-:W-:Y:S07]  /*57a0*/  @!P2 BRA `(.L_x_115) ;  /* 0x0000004c00dca947 */ /* 0x010fee0003800000 */
.L_x_249:
[----:B------:R-:W-:Y:S01]  /*57b0*/  @!P4 R2UR UR9, R9 ;  /* 0x000000000909c2ca */ /* 0x000fe200000e0000 */
[----:B------:R-:W-:Y:S01]  /*57c0*/  VOTEU.ALL UP1, P4 ;  /* 0x0000000000ff7886 */ /* 0x000fe20002020000 */
[----:B------:R-:W-:Y:S01]  /*57d0*/  @!P4 R2UR UR8, R0 ;  /* 0x000000000008c2ca */ /* 0x000fe200000e0000 */
[----:B------:R-:W-:Y:S01]  /*57e0*/  VOTEU.ALL UP2, P4 ;  /* 0x0000000000ff7886 */ /* 0x000fe20002040000 */
[----:B------:R-:W-:Y:S01]  /*57f0*/  UMOV UR16, 0x0 ;  /* 0x0000000000107882 */ /* 0x000fe20000000000 */
[----:B------:R-:W-:Y:S01]  /*5800*/  UMOV UR17, 0x10000000 ;  /* 0x1000000000117882 */ /* 0x000fe20000000000 */
[----:B------:R-:W-:Y:S01]  /*5810*/  @!UP1 UIADD3 UR40, UPT, UPT, UR7, 0x300, URZ ;  /* 0x0000030007289890 */ /* 0x000fe2000fffe0ff */
[----:B------:R-:W-:Y:S01]  /*5820*/  @!P4 IMAD.MOV.U32 R0, RZ, RZ, 0x1000 ;  /* 0x00001000ff00c424 */ /* 0x000fe200078e00ff */
[----:B------:R-:W-:Y:S01]  /*5830*/  UMOV UR44, UR36 ;  /* 0x00000024002c7c82 */ /* 0x000fe20008000000 */
[----:B------:R-:W-:Y:S01]  /*5840*/  @!UP1 UIADD3 UR10, UPT, UPT, UR42, 0x40, URZ ;  /* 0x000000402a0a9890 */ /* 0x000fe2000fffe0ff */
[----:B------:R-:W-:Y:S01]  /*5850*/  @!P4 IADD3 R9, P0, PT, R36, 0x580, RZ ;  /* 0x000005802409c810 */ /* 0x000fe20007f1e0ff */
[----:B------:R-:W-:Y:S01]  /*5860*/  UMOV UR11, UR43 ;  /* 0x0000002b000b7c82 */ /* 0x000fe20008000000 */
[----:B------:R-:W-:Y:S01]  /*5870*/  UMOV UR12, UR36 ;  /* 0x00000024000c7c82 */ /* 0x000fe20008000000 */
[----:B------:R-:W-:Y:S01]  /*5880*/  IMAD.U32 R10, RZ, RZ, UR9 ;  /* 0x00000009ff0a7e24 */ /* 0x000fe2000f8e00ff */
[----:B------:R-:W-:Y:S01]  /*5890*/  UMOV UR9, UR41 ;  /* 0x0000002900097c82 */ /* 0x000fe20008000000 */
[----:B------:R-:W-:Y:S01]  /*58a0*/  IMAD.U32 R11, RZ, RZ, UR8 ;  /* 0x00000008ff0b7e24 */ /* 0x000fe2000f8e00ff */
[----:B------:R-:W-:Y:S02]  /*58b0*/  @!UP1 UIADD3 UR8, UPT, UPT, UR7, 0xb00, URZ ;  /* 0x00000b0007089890 */ /* 0x000fe4000fffe0ff */
[----:B------:R-:W-:Y:S01]  /*58c0*/  @!P4 R2UR UR18, R10 ;  /* 0x000000000a12c2ca */ /* 0x000fe200000e0000 */
[----:B------:R-:W-:Y:S01]  /*58d0*/  VOTEU.ALL UP1, P4 ;  /* 0x0000000000ff7886 */ /* 0x000fe20002020000 */
[----:B------:R-:W-:Y:S01]  /*58e0*/  @!P4 R2UR UR19, R11 ;  /* 0x000000000b13c2ca */ /* 0x000fe200000e0000 */
[----:B------:R-:W-:Y:S11]  /*58f0*/  UPRMT UR14, UR37, 0x654, UR41 ;  /* 0x00000654250e7896 */ /* 0x000ff60008000029 */
[----:B------:R-:W-:Y:S01]  /*5900*/  @!UPT UIADD3 URZ, UPT, UPT, URZ, URZ, URZ ;  /* 0x000000fffffff290 */ /* 0x000fe2000fffe0ff */
[----:B------:R2:W-:Y:S01]  /*5910*/  @!UP2 UTMALDG.3D [UR40], [UR18], desc[UR16] ;  /* 0x000010281200a5b4 */ /* 0x0005e20008011000 */
[----:B------:R2:W-:Y:S01]  /*5920*/  @!UP1 UTMALDG.3D [UR8], [UR18], desc[UR16] ;  /* 0x00001008120095b4 */ /* 0x0005e20008011000 */
[----:B------:R4:W-:Y:S01]  /*5930*/  @!P4 SYNCS.ARRIVE.TRANS64.RED.A0TR RZ, [UR7+0x1a0], R0 ;  /* 0x0001a000ffffc9a7 */ /* 0x0009e20008300407 */
[----:B------:R-:W-:Y:S01]  /*5940*/  SYNCS.ARRIVE.TRANS64.RED.A1T0 RZ, [UR14], RZ ;  /* 0x000000ffffff79a7 */ /* 0x000fe2000810040e */
[----:B----4-:R-:W-:Y:S01]  /*5950*/  @!P4 IMAD.X R0, RZ, RZ, R37, P0 ;  /* 0x000000ffff00c224 */ /* 0x010fe200000e0625 */
[----:B------:R-:W4:Y:S02]  /*5960*/  SYNCS.PHASECHK.TRANS64.TRYWAIT P2, [UR7+0x1c8], R12 ;  /* 0x0001c80cff0075a7 */ /* 0x000f240008041107 */
[----:B--2-4-:R-:W-:Y:S05]  /*5970*/  @!P2 BRA `(.L_x_116) ;  /* 0x0000004c0080a947 */ /* 0x014fea0003800000 */
.L_x_251:
        /* <DEDUP_REMOVED lines=8> */
[----:B------:R-:W-:Y:S01]  /*5a00*/  @!UP1 UIADD3 UR32, UPT, UPT, UR7, 0x1300, URZ ;  /* 0x0000130007209890 */ /* 0x000fe2000fffe0ff */
[----:B------:R-:W-:Y:S01]  /*5a10*/  @!P4 IADD3 R21, P0, PT, R36, 0x580, RZ ;  /* 0x000005802415c810 */ /* 0x000fe20007f1e0ff */
[----:B------:R-:W-:Y:S01]  /*5a20*/  UMOV UR35, UR43 ;  /* 0x0000002b00237c82 */ /* 0x000fe20008000000 */
[----:B------:R-:W-:Y:S02]  /*5a30*/  @!UP1 UIADD3 UR10, UPT, UPT, UR42, 0x50, URZ ;  /* 0x000000502a0a9890 */ /* 0x000fe4000fffe0ff */
[----:B------:R-:W-:Y:S01]  /*5a40*/  IMAD.U32 R10, RZ, RZ, UR9 ;  /* 0x00000009ff0a7e24 */ /* 0x000fe2000f8e00ff */
[----:B------:R-:W-:Y:S01]  /*5a50*/  UMOV UR9, UR33 ;  /* 0x0000002100097c82 */ /* 0x000fe20008000000 */
[----:B------:R-:W-:Y:S01]  /*5a60*/  IMAD.U32 R11, RZ, RZ, UR8 ;  /* 0x00000008ff0b7e24 */ /* 0x000fe2000f8e00ff */
[----:B------:R-:W-:Y:S01]  /*5a70*/  @!UP1 UIADD3 UR8, UPT, UPT, UR7, 0x1b00, URZ ;  /* 0x00001b0007089890 */ /* 0x000fe2000fffe0ff */
[----:B------:R-:W-:Y:S01]  /*5a80*/  @!P4 IMAD.X R20, RZ, RZ, R37, P0 ;  /* 0x000000ffff14c224 */ /* 0x000fe200000e0625 */
[----:B------:R-:W-:Y:S01]  /*5a90*/  @!P4 R2UR UR18, R10 ;  /* 0x000000000a12c2ca */ /* 0x000fe200000e0000 */
[----:B------:R-:W-:Y:S01]  /*5aa0*/  VOTEU.ALL UP1, P4 ;  /* 0x0000000000ff7886 */ /* 0x000fe20002020000 */
[----:B------:R-:W-:Y:S01]  /*5ab0*/  @!P4 R2UR UR19, R11 ;  /* 0x000000000b13c2ca */ /* 0x000fe200000e0000 */
[----:B------:R-:W-:Y:S01]  /*5ac0*/  UMOV UR11, UR43 ;  /* 0x0000002b000b7c82 */ /* 0x000fe20008000000 */
[----:B------:R-:W-:Y:S01]  /*5ad0*/  UMOV UR12, UR36 ;  /* 0x00000024000c7c82 */ /* 0x000fe20008000000 */
[----:B------:R-:W-:Y:S10]  /*5ae0*/  UPRMT UR14, UR37, 0x654, UR33 ;  /* 0x00000654250e7896 */ /* 0x000ff40008000021 */
[----:B------:R2:W-:Y:S01]  /*5af0*/  @!UP2 UTMALDG.3D [UR32], [UR18], desc[UR16] ;  /* 0x000010201200a5b4 */ /* 0x0005e20008011000 */
[----:B------:R2:W-:Y:S01]  /*5b00*/  @!UP1 UTMALDG.3D [UR8], [UR18], desc[UR16] ;  /* 0x00001008120095b4 */ /* 0x0005e20008011000 */
[----:B------:R2:W-:Y:S01]  /*5b10*/  @!P4 SYNCS.ARRIVE.TRANS64.RED.A0TR RZ, [UR7+0x1a8], R0 ;  /* 0x0001a800ffffc9a7 */ /* 0x0005e20008300407 */
[----:B------:R-:W-:Y:S01]  /*5b20*/  SYNCS.ARRIVE.TRANS64.RED.A1T0 RZ, [UR14], RZ ;  /* 0x000000ffffff79a7 */ /* 0x000fe2000810040e */
[----:B------:R-:W4:Y:S02]  /*5b30*/  SYNCS.PHASECHK.TRANS64.TRYWAIT P2, [UR7+0x1d0], R12 ;  /* 0x0001d00cff0075a7 */ /* 0x000f240008041107 */
[----:B--2-4-:R-:W-:Y:S05]  /*5b40*/  @!P2 BRA `(.L_x_117) ;  /* 0x0000004c0024a947 */ /* 0x014fea0003800000 */
.L_x_253:
[----:B------:R-:W2:Y:S01]  /*5b50*/  LDC.64 R14, c[0x0][0xb10] ;  /* 0x0002c400ff0e7b82 */ /* 0x000ea20000000a00 */
[----:B------:R-:W-:Y:S01]  /*5b60*/  @!P4 R2UR UR9, R21 ;  /* 0x000000001509c2ca */ /* 0x000fe200000e0000 */
[----:B------:R-:W-:Y:S01]  /*5b70*/  VOTEU.ALL UP1, P4 ;  /* 0x0000000000ff7886 */ /* 0x000fe20002020000 */
[----:B------:R-:W-:Y:S01]  /*5b80*/  @!P4 R2UR UR8, R20 ;  /* 0x000000001408c2ca */ /* 0x000fe200000e0000 */
[----:B------:R-:W-:Y:S01]  /*5b90*/  VOTEU.ALL UP2, P4 ;  /* 0x0000000000ff7886 */ /* 0x000fe20002040000 */
[----:B------:R-:W-:Y:S03]  /*5ba0*/  UMOV UR16, 0x0 ;  /* 0x0000000000107882 */ /* 0x000fe60000000000 */
[----:B------:R-:W4:Y:S01]  /*5bb0*/  LDC.64 R10, c[0x0][0xb18] ;  /* 0x0002c600ff0a7b82 */ /* 0x000f220000000a00 */
[----:B------:R-:W-:Y:S01]  /*5bc0*/  @!UP1 UIADD3 UR26, UPT, UPT, UR42, 0x20, URZ ;  /* 0x000000202a1a9890 */ /* 0x000fe2000fffe0ff */
[----:B------:R-:W-:Y:S01]  /*5bd0*/  @P3 SHF.R.U32.HI R24, RZ, 0x10, R29 ;  /* 0x00000010ff183819 */ /* 0x000fe2000001161d */
[----:B------:R-:W-:Y:S01]  /*5be0*/  @!UP1 UIADD3 UR24, UPT, UPT, UR7, 0x2300, URZ ;  /* 0x0000230007189890 */ /* 0x000fe2000fffe0ff */
[----:B------:R-:W-:Y:S01]  /*5bf0*/  VIADD R27, R27, 0x1 ;  /* 0x000000011b1b7836 */ /* 0x000fe20000000000 */
[----:B------:R-:W-:Y:S03]  /*5c00*/  UMOV UR17, 0x10000000 ;  /* 0x1000000000117882 */ /* 0x000fe60000000000 */
[----:B------:R-:W5:Y:S01]  /*5c10*/  @!P1 LDC R0, c[0x0][0xb20] ;  /* 0x0002c800ff009b82 */ /* 0x000f620000000800 */
[----:B------:R-:W-:Y:S01]  /*5c20*/  UMOV UR27, UR43 ;  /* 0x0000002b001b7c82 */ /* 0x000fe20008000000 */
[----:B------:R-:W-:Y:S01]  /*5c30*/  IMAD.U32 R20, RZ, RZ, UR9 ;  /* 0x00000009ff147e24 */ /* 0x000fe2000f8e00ff */
[----:B------:R-:W-:Y:S05]  /*5c40*/  UMOV UR28, UR36 ;  /* 0x00000024001c7c82 */ /* 0x000fea0008000000 */
[----:B-1----:R-:W1:Y:S01]  /*5c50*/  @!P1 LDC R3, c[0x0][0xb0c] ;  /* 0x0002c300ff039b82 */ /* 0x002e620000000800 */
[----:B------:R-:W-:Y:S01]  /*5c60*/  IMAD.U32 R21, RZ, RZ, UR8 ;  /* 0x00000008ff157e24 */ /* 0x000fe2000f8e00ff */
[----:B------:R-:W-:Y:S01]  /*5c70*/  @!UP1 UIADD3 UR10, UPT, UPT, UR42, 0x60, URZ ;  /* 0x000000602a0a9890 */ /* 0x000fe2000fffe0ff */
[----:B------:R-:W-:Y:S01]  /*5c80*/  @!P4 R2UR UR18, R20 ;  /* 0x000000001412c2ca */ /* 0x000fe200000e0000 */
[----:B------:R-:W-:Y:S01]  /*5c90*/  @!UP1 UIADD3 UR8, UPT, UPT, UR7, 0x2b00, URZ ;  /* 0x00002b0007089890 */ /* 0x000fe2000fffe0ff */
[----:B------:R-:W-:Y:S01]  /*5ca0*/  @!P4 IMAD.MOV.U32 R20, RZ, RZ, 0x1000 ;  /* 0x00001000ff14c424 */ /* 0x000fe200078e00ff */
[----:B------:R-:W-:Y:S01]  /*5cb0*/  @!P4 R2UR UR19, R21 ;  /* 0x000000001513c2ca */ /* 0x000fe200000e0000 */
[----:B------:R-:W-:Y:S01]  /*5cc0*/  VOTEU.ALL UP1, P4 ;  /* 0x0000000000ff7886 */ /* 0x000fe20002020000 */
[----:B------:R-:W-:Y:S01]  /*5cd0*/  UMOV UR9, UR25 ;  /* 0x0000001900097c82 */ /* 0x000fe20008000000 */
[----:B------:R-:W-:Y:S01]  /*5ce0*/  UMOV UR11, UR43 ;  /* 0x0000002b000b7c82 */ /* 0x000fe20008000000 */
[----:B------:R-:W-:Y:S01]  /*5cf0*/  UMOV UR12, UR36 ;  /* 0x00000024000c7c82 */ /* 0x000fe20008000000 */
[----:B------:R-:W-:Y:S08]  /*5d00*/  UPRMT UR14, UR37, 0x654, UR25 ;  /* 0x00000654250e7896 */ /* 0x000ff00008000019 */
[----:B------:R1:W-:Y:S02]  /*5d10*/  @!UP2 UTMALDG.3D [UR24], [UR18], desc[UR16] ;  /* 0x000010181200a5b4 */ /* 0x0003e40008011000 */
[----:B-1----:R-:W-:Y:S01]  /*5d20*/  @!P1 ISETP.NE.AND P2, PT, R3, 0x1, PT ;  /* 0x000000010300980c */ /* 0x002fe20003f45270 */
[C---:B--2---:R-:W-:Y:S01]  /*5d30*/  @!P1 IMAD.HI.U32 R14, R13.reuse, R14, RZ ;  /* 0x0000000e0d0e9227 */ /* 0x044fe200078e00ff */
[----:B----4-:R-:W-:Y:S01]  /*5d40*/  @!P1 ISETP.NE.AND P0, PT, R10, 0x1, PT ;  /* 0x000000010a00980c */ /* 0x010fe20003f05270 */
[----:B------:R1:W-:Y:S01]  /*5d50*/  @!UP1 UTMALDG.3D [UR8], [UR18], desc[UR16] ;  /* 0x00001008120095b4 */ /* 0x0003e20008011000 */
[----:B------:R1:W-:Y:S01]  /*5d60*/  @!P4 SYNCS.ARRIVE.TRANS64.RED.A0TR RZ, [UR7+0x1b0], R20 ;  /* 0x0001b014ffffc9a7 */ /* 0x0003e20008300407 */
[C---:B------:R-:W-:Y:S01]  /*5d70*/  @!P1 IMAD.HI.U32 R11, R8.reuse, R11, RZ ;  /* 0x0000000b080b9227 */ /* 0x040fe200078e00ff */
[----:B------:R-:W-:Y:S04]  /*5d80*/  @!P1 SHF.R.U32.HI R14, RZ, R15, R14 ;  /* 0x0000000fff0e9219 */ /* 0x000fe8000001160e */
[----:B-----5:R-:W-:Y:S02]  /*5d90*/  @!P1 SHF.R.U32.HI R9, RZ, R0, R11 ;  /* 0x00000000ff099219 */ /* 0x020fe4000001160b */
[----:B------:R-:W-:Y:S02]  /*5da0*/  @!P1 SEL R14, R13, R14, !P2 ;  /* 0x0000000e0d0e9207 */ /* 0x000fe40005000000 */
[----:B------:R-:W-:Y:S05]  /*5db0*/  @!P1 SEL R9, R8, R9, !P0 ;  /* 0x0000000908099207 */ /* 0x000fea0004000000 */
[----:B------:R-:W-:Y:S01]  /*5dc0*/  @!P1 IMAD.IADD R0, R9, 0x1, -R14 ;  /* 0x0000000109009824 */ /* 0x000fe200078e0a0e */
[----:B------:R-:W-:Y:S01]  /*5dd0*/  SYNCS.ARRIVE.TRANS64.RED.A1T0 RZ, [UR14], RZ ;  /* 0x000000ffffff79a7 */ /* 0x000fe2000810040e */
[----:B------:R-:W-:Y:S02]  /*5de0*/  @!P1 IMAD.IADD R9, R14, 0x1, -R9 ;  /* 0x000000010e099824 */ /* 0x000fe400078e0a09 */
[----:B------:R-:W-:Y:S02]  /*5df0*/  @!P1 IMAD R13, R0, R3, R13 ;  /* 0x00000003000d9224 */ /* 0x000fe400078e020d */
[----:B------:R-:W-:Y:S01]  /*5e00*/  @!P1 IMAD R8, R9, R10, R8 ;  /* 0x0000000a09089224 */ /* 0x000fe200078e0208 */
[----:B------:R-:W2:Y:S02]  /*5e10*/  SYNCS.PHASECHK.TRANS64.TRYWAIT P5, [UR7+0x1d8], R12 ;  /* 0x0001d80cff0075a7 */ /* 0x000ea400080a1107 */
[----:B-12---:R-:W-:Y:S05]  /*5e20*/  @!P5 BRA `(.L_x_118) ;  /* 0x000000480084d947 */ /* 0x006fea0003800000 */
.L_x_255:
[----:B-1----:R-:W-:Y:S01]  /*5e30*/  @!P4 IADD3 R3, P0, PT, R36, 0x580, RZ ;  /* 0x000005802403c810 */ /* 0x002fe20007f1e0ff */
[----:B------:R-:W-:Y:S01]  /*5e40*/  VOTEU.ALL UP1, P4 ;  /* 0x0000000000ff7886 */ /* 0x000fe20002020000 */
[----:B------:R-:W-:Y:S01]  /*5e50*/  VOTEU.ALL UP2, P4 ;  /* 0x0000000000ff7886 */ /* 0x000fe20002040000 */
[----:B------:R-:W-:Y:S01]  /*5e60*/  UMOV UR14, 0x0 ;  /* 0x00000000000e7882 */ /* 0x000fe20000000000 */
[----:B------:R-:W-:Y:S01]  /*5e70*/  @!P4 R2UR UR9, R3 ;  /* 0x000000000309c2ca */ /* 0x000fe200000e0000 */
[----:B------:R-:W-:Y:S01]  /*5e80*/  @!P4 IMAD.X R0, RZ, RZ, R37, P0 ;  /* 0x000000ffff00c224 */ /* 0x000fe200000e0625 */
[----:B------:R-:W-:Y:S01]  /*5e90*/  @!UP1 UIADD3 UR17, UPT, UPT, UR7, 0x1b8, URZ ;  /* 0x000001b807119890 */ /* 0x000fe2000fffe0ff */
[----:B------:R-:W-:Y:S01]  /*5ea0*/  ISETP.NE.AND P0, PT, R27, 0x2, PT ;  /* 0x000000021b00780c */ /* 0x000fe20003f05270 */
[----:B------:R-:W-:Y:S01]  /*5eb0*/  @!UP1 UIADD3 UR18, UPT, UPT, UR42, 0x30, URZ ;  /* 0x000000302a129890 */ /* 0x000fe2000fffe0ff */
[----:B------:R-:W-:Y:S01]  /*5ec0*/  LOP3.LUT R32, R32, 0x1, RZ, 0x3c, !PT ;  /* 0x0000000120207812 */ /* 0x000fe200078e3cff */
[----:B------:R-:W-:Y:S01]  /*5ed0*/  @!UP1 UIADD3 UR16, UPT, UPT, UR7, 0x3300, URZ ;  /* 0x0000330007109890 */ /* 0x000fe2000fffe0ff */
[----:B------:R-:W-:Y:S01]  /*5ee0*/  @!P4 R2UR UR8, R0 ;  /* 0x000000000008c2ca */ /* 0x000fe200000e0000 */
[----:B------:R-:W-:Y:S01]  /*5ef0*/  UMOV UR15, 0x10000000 ;  /* 0x10000000000f7882 */ /* 0x000fe20000000000 */
[----:B------:R-:W-:Y:S01]  /*5f00*/  UMOV UR19, UR43 ;  /* 0x0000002b00137c82 */ /* 0x000fe20008000000 */
[----:B------:R-:W-:Y:S01]  /*5f10*/  UMOV UR20, UR36 ;  /* 0x0000002400147c82 */ /* 0x000fe20008000000 */
[----:B------:R-:W-:Y:S01]  /*5f20*/  @!UP1 UIADD3 UR10, UPT, UPT, UR42, 0x70, URZ ;  /* 0x000000702a0a9890 */ /* 0x000fe2000fffe0ff */
[----:B------:R-:W-:Y:S01]  /*5f30*/  SEL R0, RZ, 0x1, P0 ;  /* 0x00000001ff007807 */ /* 0x000fe20000000000 */
[----:B------:R-:W-:Y:S01]  /*5f40*/  IMAD.U32 R10, RZ, RZ, UR9 ;  /* 0x00000009ff0a7e24 */ /* 0x000fe2000f8e00ff */
[----:B------:R-:W-:Y:S01]  /*5f50*/  UMOV UR11, UR43 ;  /* 0x0000002b000b7c82 */ /* 0x000fe20008000000 */
[----:B------:R-:W-:Y:S01]  /*5f60*/  UMOV UR12, UR36 ;  /* 0x00000024000c7c82 */ /* 0x000fe20008000000 */
[----:B------:R-:W-:Y:S01]  /*5f70*/  UMOV UR9, UR17 ;  /* 0x0000001100097c82 */ /* 0x000fe20008000000 */
[----:B------:R-:W-:Y:S01]  /*5f80*/  @P3 R2UR UR36, R24 ;  /* 0x00000000182432ca */ /* 0x000fe200000e0000 */
[----:B------:R-:W-:Y:S01]  /*5f90*/  IMAD.IADD R20, R8, 0x1, R58 ;  /* 0x0000000108147824 */ /* 0x000fe200078e023a */
[----:B------:R-:W-:Y:S01]  /*5fa0*/  @!P4 R2UR UR22, R10 ;  /* 0x000000000a16c2ca */ /* 0x000fe200000e0000 */
[----:B------:R-:W-:Y:S01]  /*5fb0*/  IMAD.U32 R11, RZ, RZ, UR8 ;  /* 0x00000008ff0b7e24 */ /* 0x000fe2000f8e00ff */
[----:B------:R-:W-:Y:S01]  /*5fc0*/  @!UP1 UIADD3 UR8, UPT, UPT, UR7, 0x3b00, URZ ;  /* 0x00003b0007089890 */ /* 0x000fe2000fffe0ff */
[----:B------:R-:W-:Y:S01]  /*5fd0*/  LOP3.LUT R25, R25, R0, RZ, 0x3c, !PT ;  /* 0x0000000019197212 */ /* 0x000fe200078e3cff */
[----:B------:R-:W-:Y:S01]  /*5fe0*/  VOTEU.ALL UP1, P4 ;  /* 0x0000000000ff7886 */ /* 0x000fe20002020000 */
[----:B------:R-:W-:Y:S01]  /*5ff0*/  IMAD.IADD R21, R13, 0x1, R60 ;  /* 0x000000010d157824 */ /* 0x000fe200078e023c */
[----:B------:R-:W-:Y:S02]  /*6000*/  @!P4 R2UR UR23, R11 ;  /* 0x000000000b17c2ca */ /* 0x000fe400000e0000 */
[----:B------:R-:W-:Y:S11]  /*6010*/  SEL R27, R27, RZ, P0 ;  /* 0x000000ff1b1b7207 */ /* 0x000ff60000000000 */
[----:B------:R2:W-:Y:S01]  /*6020*/  @!UP2 UTMALDG.3D [UR16], [UR22], desc[UR14] ;  /* 0x00000e101600a5b4 */ /* 0x0005e20008011000 */
[----:B------:R2:W-:Y:S01]  /*6030*/  @!UP1 UTMALDG.3D [UR8], [UR22], desc[UR14] ;  /* 0x00000e08160095b4 */ /* 0x0005e20008011000 */
[----:B------:R2:W-:Y:S01]  /*6040*/  @!P4 SYNCS.ARRIVE.TRANS64.RED.A0TR RZ, [UR7+0x1b8], R23 ;  /* 0x0001b817ffffc9a7 */ /* 0x0005e20008300407 */
[----:B------:R-:W-:Y:S01]  /*6050*/  UPLOP3.LUT UP1, UPT, UPT, UPT, UPT, 0x80, 0x8 ;  /* 0x000000000008789c */ /* 0x000fe20003f2f070 */
[----:B------:R-:W-:Y:S01]  /*6060*/  SYNCS.ARRIVE.TRANS64.RED.A1T0 RZ, [UR13], RZ ;  /* 0x000000ffffff79a7 */ /* 0x000fe2000810040d */
[----:B------:R-:W-:Y:S09]  /*6070*/  @P3 BRA `(.L_x_119) ;  /* 0xfffffff000303947 */ /* 0x000ff2000383ffff */
[----:B------:R-:W-:-:S04]  /*6080*/  SHF.L.U32 R3, R32, 0x1f, RZ ;  /* 0x0000001f20037819 */ /* 0x000fc800000006ff */
[----:B------:R-:W1:Y:S02]  /*6090*/  SYNCS.PHASECHK.TRANS64.TRYWAIT P0, [UR7+0x1c0], R3 ;  /* 0x0001c003ff0075a7 */ /* 0x000e640008001107 */
[----:B-1----:R-:W-:Y:S05]  /*60a0*/  @!P0 BRA `(.L_x_120) ;  /* 0x0000004400fc8947 */ /* 0x002fea0003800000 */
.L_x_257:
[----:B------:R-:W4:Y:S02]  /*60b0*/  SYNCS.PHASECHK.TRANS64.TRYWAIT P0, [UR7+0x1c8], R3 ;  /* 0x0001c803ff0075a7 */ /* 0x000f240008001107 */
[----:B----4-:R-:W-:Y:S05]  /*60c0*/  @!P0 BRA `(.L_x_121) ;  /* 0x00000048000c8947 */ /* 0x010fea0003800000 */
.L_x_259:
[----:B------:R-:W4:Y:S02]  /*60d0*/  SYNCS.PHASECHK.TRANS64.TRYWAIT P0, [UR7+0x1d0], R3 ;  /* 0x0001d003ff0075a7 */ /* 0x000f240008001107 */
[----:B----4-:R-:W-:Y:S05]  /*60e0*/  @!P0 BRA `(.L_x_122) ;  /* 0x00000048001c8947 */ /* 0x010fea0003800000 */
.L_x_261:
[----:B-1----:R-:W-:-:S07]  /*60f0*/  MOV R0, UR7 ;  /* 0x0000000700007c02 */ /* 0x002fce0008000f00 */
.L_x_123:
[----:B-1----:R-:W-:-:S04]  /*6100*/  SHF.L.U32 R3, R32, 0x1f, RZ ;  /* 0x0000001f20037819 */ /* 0x002fc800000006ff */
[----:B------:R1:W4:Y:S03]  /*6110*/  SYNCS.PHASECHK.TRANS64.TRYWAIT P0, [R0+URZ+0x1d8], R3 ;  /* 0x0001d803000075a7 */ /* 0x00032600080011ff */
[----:B----4-:R-:W-:Y:S05]  /*6120*/  @!P0 NANOSLEEP.SYNCS 0x989680 ;  /* 0x009896800000895d */ /* 0x010fea0003900000 */
[----:B------:R-:W4:Y:S02]  /*6130*/  @!P0 SYNCS.PHASECHK.TRANS64 P0, [R0+URZ+0x1d8], R3 ;  /* 0x0001d803000085a7 */ /* 0x000f2400080010ff */
[----:B--2-4-:R-:W-:Y:S05]  /*6140*/  @P0 EXIT ;  /* 0x000000000000094d */ /* 0x014fea0003800000 */
[----:B------:R-:W-:Y:S05]  /*6150*/  BRA `(.L_x_123) ;  /* 0xfffffffc00e87947 */ /* 0x000fea000383ffff */
.L_x_108:
[----:B------:R-:W-:-:S06]  /*6160*/  UISETP.GE.AND UP1, UPT, UR10, 0x4, UPT ;  /* 0x000000040a00788c */ /* 0x000fcc000bf26270 */
[----:B------:R-:W-:-:S13]  /*6170*/  PLOP3.LUT P0, PT, PT, PT, UP1, 0x80, 0x8 ;  /* 0x000000000008781c */ /* 0x000fda0003f0f018 */
[----:B------:R-:W-:Y:S05]  /*6180*/  @!P0 EXIT ;  /* 0x000000000000894d */ /* 0x000fea0003800000 */
[----:B------:R-:W-:Y:S01]  /*6190*/  BAR.SYNC.DEFER_BLOCKING 0x6, 0xa0 ;  /* 0x0182800000007b1d */ /* 0x000fe20000010000 */
[----:B------:R-:W-:Y:S02]  /*61a0*/  IMAD.SHL.U32 R4, R66, 0x200000, RZ ;  /* 0x0020000042047824 */ /* 0x000fe400078e00ff */
[----:B------:R-:W-:Y:S02]  /*61b0*/  HFMA2 R71, -RZ, RZ, 0, 5.9604644775390625e-08 ;  /* 0x00000001ff477431 */ /* 0x000fe400000001ff */
[C---:B------:R-:W-:Y:S01]  /*61c0*/  IMAD.SHL.U32 R65, R72.reuse, 0x10, RZ ;  /* 0x0000001048417824 */ /* 0x040fe200078e00ff */
[----:B------:R-:W-:Y:S01]  /*61d0*/  MOV R69, RZ ;  /* 0x000000ff00457202 */ /* 0x000fe20000000f00 */
[----:B------:R-:W-:Y:S01]  /*61e0*/  IMAD.U32 R33, R72, 0x10000, RZ ;  /* 0x0001000048217824 */ /* 0x000fe200078e00ff */
[----:B------:R-:W-:Y:S01]  /*61f0*/  UMOV UR48, 0x400 ;  /* 0x0000040000307882 */ /* 0x000fe20000000000 */
[----:B------:R-:W1:Y:S01]  /*6200*/  LDC R63, c[0x0][0x370] ;  /* 0x0000dc00ff3f7b82 */ /* 0x000e620000000800 */
[----:B------:R-:W-:Y:S01]  /*6210*/  ULEA UR48, UR37, UR48, 0x18 ;  /* 0x0000003025307291 */ /* 0x000fe2000f8ec0ff */
[----:B------:R-:W-:Y:S01]  /*6220*/  LOP3.LUT R4, R4, 0x200000, RZ, 0xc0, !PT ;  /* 0x0020000004047812 */ /* 0x000fe200078ec0ff */
[----:B------:R-:W-:Y:S01]  /*6230*/  IMAD.SHL.U32 R64, R72, 0x2, RZ ;  /* 0x0000000248407824 */ /* 0x000fe200078e00ff */
[C---:B------:R-:W-:Y:S01]  /*6240*/  LOP3.LUT R5, R65.reuse, 0x40, RZ, 0xc0, !PT ;  /* 0x0000004041057812 */ /* 0x040fe200078ec0ff */
[----:B------:R-:W-:Y:S01]  /*6250*/  IMAD.SHL.U32 R3, R66, 0x200, RZ ;  /* 0x0000020042037824 */ /* 0x000fe200078e00ff */
[----:B------:R-:W-:Y:S01]  /*6260*/  LOP3.LUT R2, R65, 0x5b0, RZ, 0xc0, !PT ;  /* 0x000005b041027812 */ /* 0x000fe200078ec0ff */
[----:B------:R-:W-:Y:S01]  /*6270*/  UIADD3 UR4, UPT, UPT, UR48, 0x300, URZ ;  /* 0x0000030030047890 */ /* 0x000fe2000fffe0ff */
[----:B------:R-:W2:Y:S01]  /*6280*/  LDC R28, c[0x0][0xb0c] ;  /* 0x0002c300ff1c7b82 */ /* 0x000ea20000000800 */
[----:B------:R-:W-:Y:S01]  /*6290*/  LOP3.LUT R33, R4, 0x400000, R33, 0xf8, !PT ;  /* 0x0040000004217812 */ /* 0x000fe200078ef821 */
[----:B------:R-:W-:Y:S01]  /*62a0*/  IMAD.MOV.U32 R30, RZ, RZ, RZ ;  /* 0x000000ffff1e7224 */ /* 0x000fe200078e00ff */
[----:B------:R-:W-:Y:S01]  /*62b0*/  LOP3.LUT R64, R5, 0x8, R64, 0xf8, !PT ;  /* 0x0000000805407812 */ /* 0x000fe200078ef840 */
[----:B------:R-:W-:Y:S01]  /*62c0*/  IMAD.MOV.U32 R70, RZ, RZ, RZ ;  /* 0x000000ffff467224 */ /* 0x000fe200078e00ff */
[----:B------:R-:W-:Y:S01]  /*62d0*/  LOP3.LUT R3, R2, 0x200, R3, 0xf8, !PT ;  /* 0x0000020002037812 */ /* 0x000fe200078ef803 */
[----:B------:R-:W-:Y:S01]  /*62e0*/  IMAD.MOV.U32 R76, RZ, RZ, RZ ;  /* 0x000000ffff4c7224 */ /* 0x000fe200078e00ff */
[----:B------:R-:W-:Y:S01]  /*62f0*/  LOP3.LUT P0, RZ, R65, 0x40, RZ, 0xc0, !PT ;  /* 0x0000004041ff7812 */ /* 0x000fe2000780c0ff */
[----:B------:R-:W3:Y:S01]  /*6300*/  LDC R61, c[0x0][0xb20] ;  /* 0x0002c800ff3d7b82 */ /* 0x000ee20000000800 */
[----:B------:R-:W4:Y:S01]  /*6310*/  LDS R0, [UR48+0x2a0] ;  /* 0x0002a030ff007984 */ /* 0x000f220008000800 */
[----:B------:R-:W-:Y:S01]  /*6320*/  LOP3.LUT R64, R3, R64, RZ, 0xfc, !PT ;  /* 0x0000004003407212 */ /* 0x000fe200078efcff */
[----:B------:R-:W-:Y:S01]  /*6330*/  IMAD.U32 R67, RZ, RZ, UR4 ;  /* 0x00000004ff437e24 */ /* 0x000fe2000f8e00ff */
[----:B------:R-:W-:Y:S01]  /*6340*/  LOP3.LUT R72, R72, 0x60, RZ, 0xc0, !PT ;  /* 0x0000006048487812 */ /* 0x000fe200078ec0ff */
[----:B------:R-:W1:Y:S03]  /*6350*/  LDCU.64 UR52, c[0x0][0x348] ;  /* 0x00006900ff3477ac */ /* 0x000e660008000a00 */
[----:B------:R-:W1:Y:S01]  /*6360*/  LDC R27, c[0x0][0xb30] ;  /* 0x0002cc00ff1b7b82 */ /* 0x000e620000000800 */
[----:B------:R-:W1:Y:S01]  /*6370*/  LDCU.64 UR38, c[0x0][0x888] ;  /* 0x00011100ff2677ac */ /* 0x000e620008000a00 */
[----:B------:R-:W1:Y:S06]  /*6380*/  LDCU.64 UR44, c[0x0][0x890] ;  /* 0x00011200ff2c77ac */ /* 0x000e6c0008000a00 */
[----:B------:R-:W1:Y:S01]  /*6390*/  LDC.64 R56, c[0x0][0xb10] ;  /* 0x0002c400ff387b82 */ /* 0x000e620000000a00 */
[----:B------:R-:W-:Y:S01]  /*63a0*/  UMOV UR49, URZ ;  /* 0x000000ff00317c82 */ /* 0x000fe20008000000 */
[----:B------:R-:W-:-:S06]  /*63b0*/  UMOV UR51, URZ ;  /* 0x000000ff00337c82 */ /* 0x000fcc0008000000 */
[----:B------:R-:W1:Y:S08]  /*63c0*/  LDC.64 R24, c[0x0][0xb18] ;  /* 0x0002c600ff187b82 */ /* 0x000e700000000a00 */
[----:B------:R-:W1:Y:S08]  /*63d0*/  LDC.64 R22, c[0x0][0xb28] ;  /* 0x0002ca00ff167b82 */ /* 0x000e700000000a00 */
[----:B------:R-:W1:Y:S01]  /*63e0*/  LDC.64 R54, c[0x0][0x8b0] ;  /* 0x00022c00ff367b82 */ /* 0x000e620000000a00 */
[----:B----4-:R-:W-:Y:S01]  /*63f0*/  IMAD.IADD R33, R0, 0x1, R33 ;  /* 0x0000000100217824 */ /* 0x010fe200078e0221 */
[----:B------:R-:W-:-:S06]  /*6400*/  P2R R0, PR, RZ, 0x1 ;  /* 0x00000001ff007803 */ /* 0x000fcc0000000000 */
[----:B------:R-:W4:Y:S08]  /*6410*/  LDC.64 R52, c[0x0][0x8a8] ;  /* 0x00022a00ff347b82 */ /* 0x000f300000000a00 */
[----:B--23--:R-:W1:Y:S02]  /*6420*/  LDC R62, c[0x0][0x374] ;  /* 0x0000dd00ff3e7b82 */ /* 0x00ce640000000800 */
.L_x_167:
[C---:B------:R-:W-:Y:S02]  /*6430*/  LEA R0, R76.reuse, UR48, 0x3 ;  /* 0x000000304c007c11 */ /* 0x040fe4000f8e18ff */
[----:B------:R-:W-:Y:S02]  /*6440*/  SHF.L.U32 R3, R69, 0x1f, RZ ;  /* 0x0000001f45037819 */ /* 0x000fe400000006ff */
[----:B------:R-:W-:Y:S02]  /*6450*/  LEA R16, R76, UR48, 0x4 ;  /* 0x000000304c107c11 */ /* 0x000fe4000f8e20ff */
[----:B--2---:R-:W2:Y:S02]  /*6460*/  SYNCS.PHASECHK.TRANS64.TRYWAIT P0, [R0+URZ+0x1f0], R3 ;  /* 0x0001f003000075a7 */ /* 0x004ea400080011ff */
[----:B--2---:R-:W-:Y:S05]  /*6470*/  @!P0 BRA `(.L_x_124) ;  /* 0x0000004400508947 */ /* 0x004fea0003800000 */
.L_x_262:
[----:B------:R-:W3:Y:S01]  /*6480*/  LDC.64 R12, c[0x0][0xb10] ;  /* 0x0002c400ff0c7b82 */ /* 0x000ee20000000a00 */
[----:B------:R-:W4:Y:S01]  /*6490*/  LDS.128 R16, [R16+0x280] ;  /* 0x0002800010107984 */ /* 0x000f220000000c00 */
[----:B-1----:R-:W-:Y:S01]  /*64a0*/  ISETP.NE.AND P1, PT, R27, 0x1, PT ;  /* 0x000000011b00780c */ /* 0x002fe20003f25270 */
[----:B--2---:R-:W-:Y:S01]  /*64b0*/  VIADD R0, R0, 0x200 ;  /* 0x0000020000007836 */ /* 0x004fe20000000000 */
[----:B------:R-:W-:Y:S04]  /*64c0*/  ISETP.GE.AND P0, PT, R26, 0x1, PT ;  /* 0x000000011a00780c */ /* 0x000fe80003f06270 */
[----:B------:R-:W1:Y:S01]  /*64d0*/  LDC.64 R10, c[0x0][0xb18] ;  /* 0x0002c600ff0a7b82 */ /* 0x000e620000000a00 */
[----:B------:R-:W-:Y:S01]  /*64e0*/  PRMT R0, RZ, 0x654, R0 ;  /* 0x00000654ff007816 */ /* 0x000fe20000000000 */
[----:B------:R-:W-:Y:S01]  /*64f0*/  @!PT LDS RZ, [RZ] ;  /* 0x00000000fffff984 */ /* 0x000fe20000000800 */
[----:B------:R-:W-:Y:S01]  /*6500*/  @!PT LDS RZ, [RZ] ;  /* 0x00000000fffff984 */ /* 0x000fe20000000800 */
[----:B------:R-:W-:Y:S01]  /*6510*/  @!PT LDS RZ, [RZ] ;  /* 0x00000000fffff984 */ /* 0x000fe20000000800 */
[----:B------:R-:W-:Y:S01]  /*6520*/  @!PT LDS RZ, [RZ] ;  /* 0x00000000fffff984 */ /* 0x000fe20000000800 */
[----:B------:R2:W-:Y:S06]  /*6530*/  MEMBAR.ALL.CTA ;  /* 0x0000000000007992 */ /* 0x0005ec0000008000 */
[----:B--2---:R-:W2:Y:S01]  /*6540*/  FENCE.VIEW.ASYNC.S ;  /* 0x00000000000073c6 */ /* 0x004ea20000000000 */
[----:B------:R-:W1:Y:S08]  /*6550*/  @!P1 LDC R14, c[0x0][0xb20] ;  /* 0x0002c800ff0e9b82 */ /* 0x000e700000000800 */
[----:B------:R-:W1:Y:S01]  /*6560*/  @!P1 LDC R9, c[0x0][0xb0c] ;  /* 0x0002c300ff099b82 */ /* 0x000e620000000800 */
[----:B--2---:R2:W-:Y:S01]  /*6570*/  SYNCS.ARRIVE.TRANS64.RED.A1T0 RZ, [R0+URZ], RZ ;  /* 0x000000ff00ff79a7 */ /* 0x0045e200081004ff */
[----:B----4-:R-:W-:Y:S04]  /*6580*/  LOP3.LUT P4, RZ, R18, 0x1, RZ, 0xc0, !PT ;  /* 0x0000000112ff7812 */ /* 0x010fe8000788c0ff */
[----:B------:R-:W-:Y:S09]  /*6590*/  P2R R73, PR, RZ, 0x10 ;  /* 0x00000010ff497803 */ /* 0x000ff20000000000 */
[----:B------:R-:W-:Y:S02]  /*65a0*/  @P4 MOV R31, R16 ;  /* 0x00000010001f4202 */ /* 0x000fe40000000f00 */
[----:B------:R-:W-:Y:S01]  /*65b0*/  @P4 LOP3.LUT R29, R17, 0xffff, RZ, 0xc0, !PT ;  /* 0x0000ffff111d4812 */ /* 0x000fe200078ec0ff */
[----:B--23--:R-:W-:Y:S06]  /*65c0*/  @!P0 BRA `(.L_x_125) ;  /* 0x0000000000a48947 */ /* 0x00cfec0003800000 */
[----:B------:R-:W-:Y:S01]  /*65d0*/  IMAD.HI.U32 R36, R62, R25, RZ ;  /* 0x000000193e247227 */ /* 0x000fe200078e00ff */
[----:B------:R-:W-:Y:S02]  /*65e0*/  ISETP.NE.AND P0, PT, R24, 0x1, PT ;  /* 0x000000011800780c */ /* 0x000fe40003f05270 */
[----:B------:R-:W-:Y:S01]  /*65f0*/  ISETP.NE.AND P2, PT, R26, 0x1, PT ;  /* 0x000000011a00780c */ /* 0x000fe20003f45270 */
[-C--:B------:R-:W-:Y:S01]  /*6600*/  IMAD.HI.U32 R34, R63, R56.reuse, RZ ;  /* 0x000000383f227227 */ /* 0x080fe200078e00ff */
[----:B------:R-:W-:Y:S02]  /*6610*/  SHF.R.U32.HI R37, RZ, R61, R36 ;  /* 0x0000003dff257219 */ /* 0x000fe40000011624 */
[----:B------:R-:W-:Y:S01]  /*6620*/  ISETP.NE.AND P3, PT, R28, 0x1, PT ;  /* 0x000000011c00780c */ /* 0x000fe20003f65270 */
[----:B------:R-:W-:Y:S01]  /*6630*/  IMAD.HI.U32 R40, R29, R25, RZ ;  /* 0x000000191d287227 */ /* 0x000fe200078e00ff */
[----:B------:R-:W-:Y:S02]  /*6640*/  SHF.R.U32.HI R34, RZ, R57, R34 ;  /* 0x00000039ff227219 */ /* 0x000fe40000011622 */
[----:B------:R-:W-:Y:S01]  /*6650*/  SEL R3, R62, R37, !P0 ;  /* 0x000000253e037207 */ /* 0x000fe20004000000 */
[----:B------:R-:W-:Y:S01]  /*6660*/  IMAD.HI.U32 R38, R31, R56, RZ ;  /* 0x000000381f267227 */ /* 0x000fe200078e00ff */
[----:B------:R-:W-:Y:S03]  /*6670*/  SEL R7, R63, R34, !P3 ;  /* 0x000000223f077207 */ /* 0x000fe60005800000 */
[-C--:B------:R-:W-:Y:S01]  /*6680*/  IMAD.HI.U32 R34, R3, R22.reuse, RZ ;  /* 0x0000001603227227 */ /* 0x080fe200078e00ff */
[----:B------:R-:W-:Y:S03]  /*6690*/  SHF.R.U32.HI R38, RZ, R57, R38 ;  /* 0x00000039ff267219 */ /* 0x000fe60000011626 */
[----:B------:R-:W-:Y:S01]  /*66a0*/  IMAD.HI.U32 R36, R7, R22, RZ ;  /* 0x0000001607247227 */ /* 0x000fe200078e00ff */
[----:B------:R-:W-:Y:S02]  /*66b0*/  @P2 SHF.R.U32.HI R3, RZ, R23, R34 ;  /* 0x00000017ff032219 */ /* 0x000fe40000011622 */
[----:B------:R-:W-:Y:S02]  /*66c0*/  SHF.R.U32.HI R34, RZ, R61, R40 ;  /* 0x0000003dff227219 */ /* 0x000fe40000011628 */
[----:B------:R-:W-:Y:S01]  /*66d0*/  @P2 SHF.R.U32.HI R7, RZ, R23, R36 ;  /* 0x00000017ff072219 */ /* 0x000fe20000011624 */
[C---:B------:R-:W-:Y:S01]  /*66e0*/  IMAD R2, R26.reuse, R3, RZ ;  /* 0x000000031a027224 */ /* 0x040fe200078e02ff */
[----:B------:R-:W-:Y:S02]  /*66f0*/  SEL R5, R29, R34, !P0 ;  /* 0x000000221d057207 */ /* 0x000fe40004000000 */
[----:B------:R-:W-:Y:S01]  /*6700*/  SEL R3, R31, R38, !P3 ;  /* 0x000000261f037207 */ /* 0x000fe20005800000 */
[----:B------:R-:W-:Y:S01]  /*6710*/  IMAD R4, R26, R7, RZ ;  /* 0x000000071a047224 */ /* 0x000fe200078e02ff */
[C---:B------:R-:W-:Y:S01]  /*6720*/  ISETP.GE.AND P0, PT, R5.reuse, R2, PT ;  /* 0x000000020500720c */ /* 0x040fe20003f06270 */
[----:B------:R-:W-:Y:S03]  /*6730*/  IMAD.HI.U32 R6, R5, R22, RZ ;  /* 0x0000001605067227 */ /* 0x000fe600078e00ff */
[----:B------:R-:W-:Y:S01]  /*6740*/  ISETP.GE.OR P0, PT, R3, R4, P0 ;  /* 0x000000040300720c */ /* 0x000fe20000706670 */
[----:B------:R-:W-:Y:S01]  /*6750*/  IMAD.MOV R4, RZ, RZ, -R3 ;  /* 0x000000ffff047224 */ /* 0x000fe200078e0a03 */
[-C--:B------:R-:W-:Y:S03]  /*6760*/  SHF.R.U32.HI R6, RZ, R23.reuse, R6 ;  /* 0x00000017ff067219 */ /* 0x080fe60000011606 */
[----:B------:R-:W-:Y:S01]  /*6770*/  IMAD R31, R28, R4, R31 ;  /* 0x000000041c1f7224 */ /* 0x000fe200078e021f */
[----:B------:R-:W-:Y:S05]  /*6780*/  SEL R15, R5, R6, !P2 ;  /* 0x00000006050f7207 */ /* 0x000fea0005000000 */
[----:B------:R-:W-:Y:S02]  /*6790*/  IMAD.MOV R6, RZ, RZ, -R15 ;  /* 0x000000ffff067224 */ /* 0x000fe400078e0a0f */
[C---:B------:R-:W-:Y:S04]  /*67a0*/  @!P0 IMAD.HI.U32 R2, R3.reuse, R22, RZ ;  /* 0x0000001603028227 */ /* 0x040fe800078e00ff */
[----:B------:R-:W-:Y:S01]  /*67b0*/  IMAD R6, R26, R6, R5 ;  /* 0x000000061a067224 */ /* 0x000fe200078e0205 */
[----:B------:R-:W-:Y:S04]  /*67c0*/  @!P0 SHF.R.U32.HI R2, RZ, R23, R2 ;  /* 0x00000017ff028219 */ /* 0x000fe80000011602 */
[----:B------:R-:W-:Y:S02]  /*67d0*/  @!P0 SEL R0, R3, R2, !P2 ;  /* 0x0000000203008207 */ /* 0x000fe40005000000 */
[----:B------:R-:W-:Y:S02]  /*67e0*/  IADD3 R2, PT, PT, -R5, RZ, RZ ;  /* 0x000000ff05027210 */ /* 0x000fe40007ffe1ff */
[----:B------:R-:W-:Y:S01]  /*67f0*/  @!P0 IADD3 R8, PT, PT, R15, -R0, RZ ;  /* 0x800000000f088210 */ /* 0x000fe20007ffe0ff */
[----:B------:R-:W-:Y:S02]  /*6800*/  @!P0 IMAD R0, R7, R6, R0 ;  /* 0x0000000607008224 */ /* 0x000fe400078e0200 */
[----:B------:R-:W-:Y:S02]  /*6810*/  IMAD R29, R24, R2, R29 ;  /* 0x00000002181d7224 */ /* 0x000fe400078e021d */
[----:B------:R-:W-:Y:S02]  /*6820*/  @!P0 IMAD R5, R8, R26, R3 ;  /* 0x0000001a08058224 */ /* 0x000fe400078e0203 */
[----:B------:R-:W-:Y:S04]  /*6830*/  @!P0 IMAD.MOV.U32 R3, RZ, RZ, R0 ;  /* 0x000000ffff038224 */ /* 0x000fe800078e0000 */
[----:B------:R-:W-:Y:S02]  /*6840*/  IMAD R31, R3, R28, R31 ;  /* 0x0000001c031f7224 */ /* 0x000fe400078e021f */
[----:B------:R-:W-:Y:S07]  /*6850*/  IMAD R29, R5, R24, R29 ;  /* 0x00000018051d7224 */ /* 0x000fee00078e021d */
.L_x_125:
[----:B-1----:R-:W-:Y:S01]  /*6860*/  @!P1 ISETP.NE.AND P0, PT, R10, 0x1, PT ;  /* 0x000000010a00980c */ /* 0x002fe20003f05270 */
[----:B------:R-:W-:Y:S01]  /*6870*/  @!P1 IMAD.HI.U32 R3, R29, R11, RZ ;  /* 0x0000000b1d039227 */ /* 0x000fe200078e00ff */
[----:B------:R-:W-:Y:S01]  /*6880*/  R2UR UR42, R21 ;  /* 0x00000000152a72ca */ /* 0x000fe200000e0000 */
[----:B------:R-:W-:Y:S01]  /*6890*/  BSSY.RECONVERGENT B6, `(.L_x_126) ;  /* 0x0000031000067945 */ /* 0x000fe20003800200 */
[----:B------:R-:W-:Y:S01]  /*68a0*/  R2UR UR41, R20 ;  /* 0x00000000142972ca */ /* 0x000fe200000e0000 */
[----:B------:R-:W-:Y:S01]  /*68b0*/  @!P1 IMAD.HI.U32 R0, R31, R12, RZ ;  /* 0x0000000c1f009227 */ /* 0x000fe200078e00ff */
[----:B------:R-:W-:Y:S02]  /*68c0*/  @!P1 SHF.R.U32.HI R2, RZ, R14, R3 ;  /* 0x0000000eff029219 */ /* 0x000fe40000011603 */
[----:B------:R-:W-:Y:S01]  /*68d0*/  @!P1 ISETP.NE.AND P2, PT, R9, 0x1, PT ;  /* 0x000000010900980c */ /* 0x000fe20003f45270 */
[----:B------:R-:W-:Y:S01]  /*68e0*/  VIADD R76, R76, 0x1 ;  /* 0x000000014c4c7836 */ /* 0x000fe20000000000 */
[----:B------:R-:W-:Y:S02]  /*68f0*/  @!P1 SEL R2, R29, R2, !P0 ;  /* 0x000000021d029207 */ /* 0x000fe40004000000 */
[----:B------:R-:W-:Y:S02]  /*6900*/  @!P1 SHF.R.U32.HI R0, RZ, R13, R0 ;  /* 0x0000000dff009219 */ /* 0x000fe40000011600 */
[----:B------:R-:W-:Y:S01]  /*6910*/  LOP3.LUT P0, RZ, R67, 0x90, RZ, 0xc0, !PT ;  /* 0x0000009043ff7812 */ /* 0x000fe2000780c0ff */
[----:B------:R-:W-:Y:S01]  /*6920*/  USHF.L.U32 UR42, UR42, 0x6, URZ ;  /* 0x000000062a2a7899 */ /* 0x000fe200080006ff */
[----:B------:R-:W-:Y:S01]  /*6930*/  @!P1 SEL R3, R31, R0, !P2 ;  /* 0x000000001f039207 */ /* 0x000fe20005000000 */
[----:B------:R-:W-:Y:S01]  /*6940*/  USHF.L.U32 UR41, UR41, 0x7, URZ ;  /* 0x0000000729297899 */ /* 0x000fe200080006ff */
[----:B------:R-:W-:Y:S03]  /*6950*/  @P4 SHF.R.U32.HI R68, RZ, 0x10, R17 ;  /* 0x00000010ff444819 */ /* 0x000fe60000011611 */
[----:B------:R-:W-:Y:S02]  /*6960*/  @!P1 IMAD.IADD R0, R2, 0x1, -R3 ;  /* 0x0000000102009824 */ /* 0x000fe400078e0a03 */
[----:B------:R-:W-:Y:S02]  /*6970*/  @!P1 IMAD.IADD R2, R3, 0x1, -R2 ;  /* 0x0000000103029824 */ /* 0x000fe400078e0a02 */
[----:B------:R-:W-:Y:S02]  /*6980*/  @!P1 IMAD R31, R0, R9, R31 ;  /* 0x00000009001f9224 */ /* 0x000fe400078e021f */
[----:B------:R-:W-:Y:S01]  /*6990*/  @!P1 IMAD R29, R2, R10, R29 ;  /* 0x0000000a021d9224 */ /* 0x000fe200078e021d */
[----:B------:R-:W-:Y:S06]  /*69a0*/  @!P0 BRA `(.L_x_127) ;  /* 0x00000000007c8947 */ /* 0x000fec0003800000 */
[----:B------:R-:W1:Y:S01]  /*69b0*/  LDCU.64 UR8, c[0x4][0x80] ;  /* 0x01001000ff0877ac */ /* 0x000e620008000a00 */
[----:B------:R-:W-:Y:S01]  /*69c0*/  MOV R2, 0x0 ;  /* 0x0000000000027802 */ /* 0x000fe20000000f00 */
[----:B------:R-:W-:Y:S02]  /*69d0*/  HFMA2 R12, -RZ, RZ, 0, 5.9604644775390625e-08 ;  /* 0x00000001ff0c7431 */ /* 0x000fe400000001ff */
[----:B------:R-:W-:Y:S01]  /*69e0*/  IMAD.MOV.U32 R8, RZ, RZ, 0x70 ;  /* 0x00000070ff087424 */ /* 0x000fe200078e00ff */
[----:B------:R2:W3:Y:S01]  /*69f0*/  LDC.64 R14, c[0x4][R2] ;  /* 0x01000000020e7b82 */ /* 0x0004e20000000a00 */
[----:B------:R-:W4:Y:S01]  /*6a00*/  LDCU.64 UR6, c[0x4][0x88] ;  /* 0x01001100ff0677ac */ /* 0x000f220008000a00 */
[----:B------:R-:W-:Y:S01]  /*6a10*/  IMAD.MOV.U32 R13, RZ, RZ, RZ ;  /* 0x000000ffff0d7224 */ /* 0x000fe200078e00ff */
[----:B------:R-:W2:Y:S01]  /*6a20*/  LDCU.64 UR4, c[0x4][0x8] ;  /* 0x01000100ff0477ac */ /* 0x000ea20008000a00 */
[----:B-1----:R-:W-:Y:S01]  /*6a30*/  MOV R5, UR9 ;  /* 0x0000000900057c02 */ /* 0x002fe20008000f00 */
[----:B------:R-:W-:Y:S01]  /*6a40*/  IMAD.U32 R4, RZ, RZ, UR8 ;  /* 0x00000008ff047e24 */ /* 0x000fe2000f8e00ff */
[----:B----4-:R-:W-:Y:S01]  /*6a50*/  MOV R7, UR7 ;  /* 0x0000000700077c02 */ /* 0x010fe20008000f00 */
[----:B------:R-:W-:Y:S01]  /*6a60*/  IMAD.U32 R6, RZ, RZ, UR6 ;  /* 0x00000006ff067e24 */ /* 0x000fe2000f8e00ff */
[----:B--2---:R-:W-:Y:S01]  /*6a70*/  MOV R11, UR5 ;  /* 0x00000005000b7c02 */ /* 0x004fe20008000f00 */
[----:B------:R-:W-:Y:S02]  /*6a80*/  IMAD.U32 R10, RZ, RZ, UR4 ;  /* 0x00000004ff0a7e24 */ /* 0x000fe4000f8e00ff */
[----:B------:R-:W-:Y:S07]  /*6a90*/  LEPC R20, `(.L_x_128) ;  /* 0x000000001014794e */ /* 0x000fee0000000000 */
[----:B---3-5:R-:W-:Y:S05]  /*6aa0*/  CALL.ABS.NOINC R14 ;  /* 0x000000000e007343 */ /* 0x028fea0003c00000 */
.L_x_128:
[----:B------:R-:W1:Y:S01]  /*6ab0*/  LDCU.64 UR8, c[0x4][0x80] ;  /* 0x01001000ff0877ac */ /* 0x000e620008000a00 */
[----:B------:R-:W2:Y:S01]  /*6ac0*/  LDC.64 R2, c[0x4][R2] ;  /* 0x0100000002027b82 */ /* 0x000ea20000000a00 */
[----:B------:R-:W-:Y:S02]  /*6ad0*/  HFMA2 R12, -RZ, RZ, 0, 5.9604644775390625e-08 ;  /* 0x00000001ff0c7431 */ /* 0x000fe400000001ff */
[----:B------:R-:W-:Y:S02]  /*6ae0*/  IMAD.MOV.U32 R8, RZ, RZ, 0x70 ;  /* 0x00000070ff087424 */ /* 0x000fe400078e00ff */
[----:B------:R-:W-:Y:S01]  /*6af0*/  IMAD.MOV.U32 R13, RZ, RZ, RZ ;  /* 0x000000ffff0d7224 */ /* 0x000fe200078e00ff */
[----:B------:R-:W3:Y:S01]  /*6b00*/  LDCU.64 UR6, c[0x4][0x88] ;  /* 0x01001100ff0677ac */ /* 0x000ee20008000a00 */
[----:B------:R-:W4:Y:S01]  /*6b10*/  LDCU.64 UR4, c[0x4][0x8] ;  /* 0x01000100ff0477ac */ /* 0x000f220008000a00 */
[----:B-1----:R-:W-:Y:S02]  /*6b20*/  MOV R4, UR8 ;  /* 0x0000000800047c02 */ /* 0x002fe40008000f00 */
[----:B------:R-:W-:Y:S02]  /*6b30*/  MOV R5, UR9 ;  /* 0x0000000900057c02 */ /* 0x000fe40008000f00 */
[----:B---3--:R-:W-:Y:S01]  /*6b40*/  MOV R7, UR7 ;  /* 0x0000000700077c02 */ /* 0x008fe20008000f00 */
[----:B------:R-:W-:Y:S01]  /*6b50*/  IMAD.U32 R6, RZ, RZ, UR6 ;  /* 0x00000006ff067e24 */ /* 0x000fe2000f8e00ff */
[----:B----4-:R-:W-:Y:S01]  /*6b60*/  MOV R11, UR5 ;  /* 0x00000005000b7c02 */ /* 0x010fe20008000f00 */
[----:B------:R-:W-:Y:S02]  /*6b70*/  IMAD.U32 R10, RZ, RZ, UR4 ;  /* 0x00000004ff0a7e24 */ /* 0x000fe4000f8e00ff */
[----:B------:R-:W-:Y:S07]  /*6b80*/  LEPC R20, `(.L_x_127) ;  /* 0x000000001014794e */ /* 0x000fee0000000000 */
[----:B--2---:R-:W-:Y:S05]  /*6b90*/  CALL.ABS.NOINC R2 ;  /* 0x0000000002007343 */ /* 0x004fea0003c00000 */
.L_x_127:
[----:B------:R-:W-:Y:S05]  /*6ba0*/  BSYNC.RECONVERGENT B6 ;  /* 0x0000000000067941 */ /* 0x000fea0003800200 */
.L_x_126:
[----:B------:R-:W-:Y:S01]  /*6bb0*/  ISETP.NE.U32.AND P4, PT, R54, RZ, PT ;  /* 0x000000ff3600720c */ /* 0x000fe20003f85070 */
[----:B------:R-:W-:Y:S01]  /*6bc0*/  UISETP.NE.AND UP2, UPT, UR50, URZ, UPT ;  /* 0x000000ff3200728c */ /* 0x000fe2000bf45270 */
[----:B------:R-:W-:Y:S01]  /*6bd0*/  ISETP.NE.U32.AND P2, PT, RZ, UR38, PT ;  /* 0x00000026ff007c0c */ /* 0x000fe2000bf45070 */
[----:B------:R-:W-:Y:S01]  /*6be0*/  UISETP.NE.U32.AND UP1, UPT, UR44, URZ, UPT ;  /* 0x000000ff2c00728c */ /* 0x000fe2000bf25070 */
[----:B------:R-:W-:Y:S01]  /*6bf0*/  ISETP.NE.AND.EX P4, PT, R55, RZ, PT, P4 ;  /* 0x000000ff3700720c */ /* 0x000fe20003f85340 */
[----:B------:R-:W-:Y:S01]  /*6c00*/  UPLOP3.LUT UP0, UPT, UPT, UPT, UPT, 0x40, 0x4 ;  /* 0x000000000004789c */ /* 0x000fe20003f0e870 */
[----:B------:R-:W-:Y:S01]  /*6c10*/  ISETP.NE.AND.EX P2, PT, RZ, UR39, PT, P2 ;  /* 0x00000027ff007c0c */ /* 0x000fe2000bf45320 */
[----:B------:R-:W-:Y:S01]  /*6c20*/  UISETP.NE.AND.EX UP1, UPT, UR45, URZ, UPT, UP1 ;  /* 0x000000ff2d00728c */ /* 0x000fe2000bf25310 */
[----:B------:R-:W-:Y:S04]  /*6c30*/  PLOP3.LUT P1, PT, PT, PT, UP2, 0x80, 0x8 ;  /* 0x000000000008781c */ /* 0x000fe80003f2f028 */
[----:B------:R-:W-:Y:S06]  /*6c40*/  @UP2 UPLOP3.LUT UP0, UPT, UPT, UPT, UP1, 0x80, 0x8 ;  /* 0x000000000008289c */ /* 0x000fec0003f0f010 */
[----:B------:R-:W-:Y:S01]  /*6c50*/  PLOP3.LUT P0, PT, PT, PT, UP0, 0x80, 0x8 ;  /* 0x000000000008781c */ /* 0x000fe20003f0f008 */
[----:B------:R-:W-:Y:S01]  /*6c60*/  @!UPT UIADD3 URZ, UPT, UPT, URZ, URZ, URZ ;  /* 0x000000fffffff290 */ /* 0x000fe2000fffe0ff */
[----:B------:R-:W-:Y:S11]  /*6c70*/  BRA.U !UP1, `(.L_x_129) ;  /* 0x0000000109387547 */ /* 0x000ff6000b800000 */
[----:B------:R-:W-:Y:S01]  /*6c80*/  UISETP.NE.U32.AND UP0, UPT, UR38, URZ, UPT ;  /* 0x000000ff2600728c */ /* 0x000fe2000bf05070 */
[----:B------:R-:W-:Y:S02]  /*6c90*/  HFMA2 R0, -RZ, RZ, 0, 5.9604644775390625e-08 ;  /* 0x00000001ff007431 */ /* 0x000fe400000001ff */
[----:B------:R-:W-:Y:S01]  /*6ca0*/  IMAD.MOV.U32 R59, RZ, RZ, 0x1 ;  /* 0x00000001ff3b7424 */ /* 0x000fe200078e00ff */
[----:B------:R-:W-:Y:S06]  /*6cb0*/  UISETP.NE.AND.EX UP0, UPT, UR39, URZ, UPT, UP0 ;  /* 0x000000ff2700728c */ /* 0x000fec000bf05300 */
[----:B------:R-:W-:Y:S05]  /*6cc0*/  PLOP3.LUT P3, PT, PT, PT, UP0, 0x80, 0x8 ;  /* 0x000000000008781c */ /* 0x000fea0003f6f008 */
[----:B------:R-:W1:Y:S01]  /*6cd0*/  @UP0 LDCU.64 UR6, c[0x0][0x888] ;  /* 0x00011100ff0607ac */ /* 0x000e620008000a00 */
[----:B------:R-:W-:Y:S07]  /*6ce0*/  @UP0 UIMAD UR4, UR36, UR44, URZ ;  /* 0x0000002c240402a4 */ /* 0x000fee000f8e02ff */
[----:B------:R-:W-:Y:S01]  /*6cf0*/  @!P3 PRMT R59, R0, 0x7610, R59 ;  /* 0x00007610003bb816 */ /* 0x000fe2000000003b */
[----:B-1----:R-:W-:Y:S03]  /*6d00*/  @UP0 UIMAD.WIDE UR6, UR4, 0x4, UR6 ;  /* 0x00000004040608a5 */ /* 0x002fe6000f8e0206 */
[----:B------:R-:W1:Y:S03]  /*6d10*/  @!UP0 LDCU UR4, c[0x0][0x880] ;  /* 0x00011000ff0487ac */ /* 0x000e660008000800 */
[----:B------:R-:W-:Y:S01]  /*6d20*/  IMAD.U32 R2, RZ, RZ, UR6 ;  /* 0x00000006ff027e24 */ /* 0x000fe2000f8e00ff */
[----:B------:R-:W-:Y:S05]  /*6d30*/  MOV R3, UR7 ;  /* 0x0000000700037c02 */ /* 0x000fea0008000f00 */
[----:B-----5:R2:W5:Y:S02]  /*6d40*/  @P3 LDG.E R35, desc[UR46][R2.64] ;  /* 0x0000002e02233981 */ /* 0x020564000c1e1900 */
[----:B-12---:R-:W-:Y:S02]  /*6d50*/  @!P3 IMAD.U32 R35, RZ, RZ, UR4 ;  /* 0x00000004ff23be24 */ /* 0x006fe4000f8e00ff */
.L_x_129:
[----:B------:R-:W-:Y:S05]  /*6d60*/  @!P4 BRA `(.L_x_130) ;  /* 0x000000000020c947 */ /* 0x000fea0003800000 */
[----:B------:R-:W-:Y:S04]  /*6d70*/  ISETP.NE.U32.AND P3, PT, R52, RZ, PT ;  /* 0x000000ff3400720c */ /* 0x000fe80003f65070 */
[----:B------:R-:W-:Y:S11]  /*6d80*/  ISETP.NE.AND.EX P3, PT, R53, RZ, PT, P3 ;  /* 0x000000ff3500720c */ /* 0x000ff60003f65330 */
[----:B------:R-:W-:Y:S02]  /*6d90*/  @!UPT UIADD3 URZ, UPT, UPT, URZ, URZ, URZ ;  /* 0x000000fffffff290 */ /* 0x000fe4000fffe0ff */
[----:B------:R-:W1:Y:S01]  /*6da0*/  @P3 LDC.64 R2, c[0x0][0x8a8] ;  /* 0x00022a00ff023b82 */ /* 0x000e620000000a00 */
[----:B------:R-:W-:Y:S04]  /*6db0*/  @P3 IMAD R0, R54, UR36, RZ ;  /* 0x0000002436003c24 */ /* 0x000fe8000f8e02ff */
[----:B-1----:R-:W-:Y:S05]  /*6dc0*/  @P3 IMAD.WIDE R2, R0, 0x4, R2 ;  /* 0x0000000400023825 */ /* 0x002fea00078e0202 */
[----:B-----5:R1:W5:Y:S02]  /*6dd0*/  @P3 LDG.E R32, desc[UR46][R2.64] ;  /* 0x0000002e02203981 */ /* 0x020364000c1e1900 */
[----:B-1----:R-:W2:Y:S02]  /*6de0*/  @!P3 LDC R32, c[0x0][0x8a0] ;  /* 0x00022800ff20bb82 */ /* 0x002ea40000000800 */
.L_x_130:
[----:B-----5:R-:W-:Y:S01]  /*6df0*/  FSETP.NEU.AND P3, PT, R35, RZ, PT ;  /* 0x000000ff2300720b */ /* 0x020fe20003f6d000 */
[----:B------:R-:W-:Y:S01]  /*6e00*/  IMAD.SHL.U32 R77, R64, 0x2, RZ ;  /* 0x00000002404d7824 */ /* 0x000fe200078e00ff */
[----:B------:R-:W-:Y:S01]  /*6e10*/  SEL R5, RZ, 0xffffffff, P2 ;  /* 0xffffffffff057807 */ /* 0x000fe20001000000 */
[----:B------:R-:W-:Y:S01]  /*6e20*/  BSSY B1, `(.L_x_131) ;  /* 0x0000034000017945 */ /* 0x000fe20003800000 */
[----:B------:R-:W-:Y:S01]  /*6e30*/  @P1 LOP3.LUT P2, RZ, R59, 0xff, RZ, 0xc0, !PT ;  /* 0x000000ff3bff1812 */ /* 0x000fe2000784c0ff */
[----:B------:R-:W-:Y:S01]  /*6e40*/  IMAD.MOV.U32 R39, RZ, RZ, 0x1 ;  /* 0x00000001ff277424 */ /* 0x000fe200078e00ff */
[----:B------:R-:W-:Y:S01]  /*6e50*/  @P1 SEL R0, RZ, 0xffffffff, P3 ;  /* 0xffffffffff001807 */ /* 0x000fe20001800000 */
[C---:B------:R-:W-:Y:S01]  /*6e60*/  IMAD R34, R30.reuse, 0x40, R33 ;  /* 0x000000401e227824 */ /* 0x040fe200078e0221 */
[----:B------:R-:W-:Y:S01]  /*6e70*/  LOP3.LUT R71, R71, 0x1, RZ, 0x3c, !PT ;  /* 0x0000000147477812 */ /* 0x000fe200078e3cff */
[----:B------:R-:W-:Y:S01]  /*6e80*/  IMAD.MOV.U32 R38, RZ, RZ, RZ ;  /* 0x000000ffff267224 */ /* 0x000fe200078e00ff */
[----:B------:R-:W-:Y:S02]  /*6e90*/  @P0 SEL R0, R5, R0, !P2 ;  /* 0x0000000005000207 */ /* 0x000fe40005000000 */
[----:B------:R-:W-:Y:S02]  /*6ea0*/  CS2R R50, SRZ ;  /* 0x0000000000327805 */ /* 0x000fe4000001ff00 */
[----:B------:R-:W-:Y:S02]  /*6eb0*/  LEA R74, R30, UR48, 0x3 ;  /* 0x000000301e4a7c11 */ /* 0x000fe4000f8e18ff */
[----:B------:R-:W-:Y:S02]  /*6ec0*/  CS2R R48, SRZ ;  /* 0x0000000000307805 */ /* 0x000fe4000001ff00 */
[----:B------:R-:W-:Y:S02]  /*6ed0*/  @P1 LOP3.LUT R0, R0, 0x1, RZ, 0xc0, !PT ;  /* 0x0000000100001812 */ /* 0x000fe400078ec0ff */
[----:B------:R-:W-:Y:S02]  /*6ee0*/  CS2R R42, SRZ ;  /* 0x00000000002a7805 */ /* 0x000fe4000001ff00 */
[----:B------:R-:W-:Y:S02]  /*6ef0*/  SHF.L.U32 R3, R70, 0x1f, RZ ;  /* 0x0000001f46037819 */ /* 0x000fe400000006ff */
[----:B------:R-:W-:Y:S02]  /*6f00*/  CS2R R40, SRZ ;  /* 0x0000000000287805 */ /* 0x000fe4000001ff00 */
[----:B------:R-:W-:Y:S01]  /*6f10*/  ISETP.NE.U32.OR P5, PT, R0, 0x1, !P1 ;  /* 0x000000010000780c */ /* 0x000fe20004fa5470 */
[----:B------:R-:W-:Y:S01]  /*6f20*/  VIADD R82, R77, UR48 ;  /* 0x000000304d527c36 */ /* 0x000fe20008000000 */
[----:B------:R-:W-:Y:S02]  /*6f30*/  PLOP3.LUT P2, PT, PT, PT, UP1, 0x80, 0x8 ;  /* 0x000000000008781c */ /* 0x000fe40003f4f018 */
[----:B------:R-:W-:Y:S02]  /*6f40*/  SEL R0, RZ, 0xffffffff, P3 ;  /* 0xffffffffff007807 */ /* 0x000fe40001800000 */
[----:B------:R-:W-:Y:S02]  /*6f50*/  LOP3.LUT P3, R75, R59, 0xff, RZ, 0xc0, !PT ;  /* 0x000000ff3b4b7812 */ /* 0x000fe4000786c0ff */
[----:B------:R-:W-:Y:S05]  /*6f60*/  P2R R78, PR, RZ, 0x20 ;  /* 0x00000020ff4e7803 */ /* 0x000fea0000000000 */
[----:B------:R-:W-:Y:S02]  /*6f70*/  @P5 SHF.L.U32 R2, R71, 0x1f, RZ ;  /* 0x0000001f47025819 */ /* 0x000fe400000006ff */
[----:B------:R-:W-:Y:S02]  /*6f80*/  @P2 SEL R0, R5, R0, !P3 ;  /* 0x0000000005002207 */ /* 0x000fe40005800000 */
[----:B------:R-:W1:Y:S02]  /*6f90*/  @P5 SYNCS.PHASECHK.TRANS64.TRYWAIT P1, [UR48+0x1a0], R2 ;  /* 0x0001a002ff0055a7 */ /* 0x000e640008021130 */
[----:B------:R-:W-:Y:S04]  /*6fa0*/  LOP3.LUT R0, R0, 0x1, RZ, 0xc0, !PT ;  /* 0x0000000100007812 */ /* 0x000fe800078ec0ff */
[----:B------:R-:W-:Y:S04]  /*6fb0*/  ISETP.NE.U32.AND P4, PT, R0, 0x1, PT ;  /* 0x000000010000780c */ /* 0x000fe80003f85070 */
[----:B------:R-:W-:Y:S01]  /*6fc0*/  P2R R80, PR, RZ, 0x10 ;  /* 0x00000010ff507803 */ /* 0x000fe20000000000 */
[----:B------:R3:W4:Y:S01]  /*6fd0*/  SYNCS.PHASECHK.TRANS64.TRYWAIT P0, [R74+URZ+0x210], R3 ;  /* 0x000210034a0075a7 */ /* 0x00072200080011ff */
[----:B-1----:R-:W-:Y:S01]  /*6fe0*/  @P5 SEL R39, RZ, 0x1, !P1 ;  /* 0x00000001ff275807 */ /* 0x002fe20004800000 */
[----:B---3--:R-:W-:Y:S06]  /*6ff0*/  @!P5 BRA `(.L_x_132) ;  /* 0x000000000058d947 */ /* 0x008fec0003800000 */
[C---:B------:R-:W-:Y:S01]  /*7000*/  VIADD R0, R82.reuse, 0x300 ;  /* 0x0000030052007836 */ /* 0x040fe20000000000 */
[----:B------:R-:W-:Y:S01]  /*7010*/  LOP3.LUT P5, RZ, R65, 0x40, RZ, 0xc0, !PT ;  /* 0x0000004041ff7812 */ /* 0x000fe200078ac0ff */
[----:B------:R-:W-:Y:S01]  /*7020*/  BSSY B0, `(.L_x_133) ;  /* 0x000000e000007945 */ /* 0x000fe20003800000 */
[----:B------:R-:W-:Y:S01]  /*7030*/  ISETP.NE.AND P2, PT, R39, RZ, PT ;  /* 0x000000ff2700720c */ /* 0x000fe20003f45270 */
[----:B------:R-:W-:Y:S01]  /*7040*/  @P4 VIADD R2, R82, 0x310 ;  /* 0x0000031052024836 */ /* 0x000fe20000000000 */
[----:B------:R-:W-:Y:S01]  /*7050*/  PLOP3.LUT P1, PT, PT, PT, PT, 0x8, 0x80 ;  /* 0x000000000080781c */ /* 0x000fe20003f2e170 */
[----:B------:R-:W-:Y:S01]  /*7060*/  IMAD.MOV.U32 R51, RZ, RZ, RZ ;  /* 0x000000ffff337224 */ /* 0x000fe200078e00ff */
[----:B------:R-:W-:Y:S02]  /*7070*/  @P4 PLOP3.LUT P1, PT, P5, PT, PT, 0x80, 0x8 ;  /* 0x000000000008481c */ /* 0x000fe40002f2f070 */
[----:B------:R-:W-:Y:S02]  /*7080*/  CS2R R48, SRZ ;  /* 0x0000000000307805 */ /* 0x000fe4000001ff00 */
[----:B------:R-:W-:Y:S02]  /*7090*/  CS2R R42, SRZ ;  /* 0x00000000002a7805 */ /* 0x000fe4000001ff00 */
[----:B------:R-:W-:Y:S07]  /*70a0*/  CS2R R40, SRZ ;  /* 0x0000000000287805 */ /* 0x000fee000001ff00 */
[----:B------:R-:W-:Y:S01]  /*70b0*/  @P1 VIADD R2, R0, 0xfffffff0 ;  /* 0xfffffff000021836 */ /* 0x000fe20000000000 */
[----:B------:R-:W-:Y:S06]  /*70c0*/  @P2 BRA `(.L_x_134) ;  /* 0x00000000000c2947 */ /* 0x000fec0003800000 */
[----:B------:R-:W-:Y:S04]  /*70d0*/  SHF.L.U32 R5, R71, 0x1f, RZ ;  /* 0x0000001f47057819 */ /* 0x000fe800000006ff */
[----:B------:R-:W1:Y:S02]  /*70e0*/  SYNCS.PHASECHK.TRANS64.TRYWAIT P1, [UR48+0x1a0], R5 ;  /* 0x0001a005ff0075a7 */ /* 0x000e640008021130 */
[----:B-1----:R-:W-:Y:S05]  /*70f0*/  @!P1 BRA `(.L_x_135) ;  /* 0x0000003800449947 */ /* 0x002fea0003800000 */
.L_x_134:
[----:B------:R-:W-:Y:S05]  /*7100*/  BSYNC B0 ;  /* 0x0000000000007941 */ /* 0x000fea0003800000 */
.L_x_133:
[----:B------:R-:W-:Y:S01]  /*7110*/  ISETP.NE.AND P1, PT, R80, RZ, PT ;  /* 0x000000ff5000720c */ /* 0x000fe20003f25270 */
[----:B------:R-:W-:Y:S11]  /*7120*/  HFMA2 R38, -RZ, RZ, 0, 5.9604644775390625e-08 ;  /* 0x00000001ff267431 */ /* 0x000ff600000001ff */
[----:B------:R-:W-:Y:S01]  /*7130*/  @!UPT UIADD3 URZ, UPT, UPT, URZ, URZ, URZ ;  /* 0x000000fffffff290 */ /* 0x000fe2000fffe0ff */
[----:B------:R3:W1:Y:S04]  /*7140*/  @P1 LDS.128 R48, [R2] ;  /* 0x0000000002301984 */ /* 0x0006680000000c00 */
[----:B------:R3:W1:Y:S02]  /*7150*/  @P1 LDS.128 R40, [R77+UR48+0x300] ;  /* 0x000300304d281984 */ /* 0x0006640008000c00 */
.L_x_132:
[----:B------:R-:W-:Y:S05]  /*7160*/  BSYNC B1 ;  /* 0x0000000000017941 */ /* 0x000fea0003800000 */
.L_x_131:
[----:B-1----:R-:W-:Y:S04]  /*7170*/  SHF.R.U32.HI R5, RZ, 0x15, R34 ;  /* 0x00000015ff057819 */ /* 0x002fe80000011622 */
[----:B------:R-:W-:Y:S01]  /*7180*/  LOP3.LUT P1, RZ, R5, 0x3, R66, 0x48, !PT ;  /* 0x0000000305ff7812 */ /* 0x000fe20007824842 */
[----:B------:R-:W-:Y:S01]  /*7190*/  @!UPT UIADD3 URZ, UPT, UPT, URZ, URZ, URZ ;  /* 0x000000fffffff290 */ /* 0x000fe2000fffe0ff */
[----:B----4-:R-:W-:Y:S11]  /*71a0*/  @P0 BRA `(.L_x_136) ;  /* 0x0000000000080947 */ /* 0x010ff60003800000 */
[----:B------:R-:W1:Y:S02]  /*71b0*/  SYNCS.PHASECHK.TRANS64.TRYWAIT P0, [R74+URZ+0x210], R3 ;  /* 0x000210034a0075a7 */ /* 0x000e6400080011ff */
[----:B-1----:R-:W-:Y:S05]  /*71c0*/  @!P0 BRA `(.L_x_137) ;  /* 0x0000003800288947 */ /* 0x002fea0003800000 */
.L_x_136:
[----:B------:R-:W-:Y:S05]  /*71d0*/  @!P1 BRA `(.L_x_138) ;  /* 0x0000000000409947 */ /* 0x000fea0003800000 */
[----:B------:R-:W4:Y:S01]  /*71e0*/  LDCU.64 UR8, c[0x4][0x70] ;  /* 0x01000e00ff0877ac */ /* 0x000f220008000a00 */
[----:B-1----:R-:W-:Y:S01]  /*71f0*/  MOV R3, 0x0 ;  /* 0x0000000000037802 */ /* 0x002fe20000000f00 */
[----:B------:R-:W-:Y:S02]  /*7200*/  HFMA2 R12, -RZ, RZ, 0, 5.9604644775390625e-08 ;  /* 0x00000001ff0c7431 */ /* 0x000fe400000001ff */
[----:B------:R-:W-:Y:S02]  /*7210*/  IMAD.MOV.U32 R8, RZ, RZ, 0x192 ;  /* 0x00000192ff087424 */ /* 0x000fe400078e00ff */
[----:B------:R-:W-:Y:S01]  /*7220*/  IMAD.MOV.U32 R13, RZ, RZ, RZ ;  /* 0x000000ffff0d7224 */ /* 0x000fe200078e00ff */
[----:B------:R-:W1:Y:S01]  /*7230*/  LDCU.64 UR6, c[0x4][0x78] ;  /* 0x01000f00ff0677ac */ /* 0x000e620008000a00 */
[----:B---3--:R-:W3:Y:S01]  /*7240*/  LDC.64 R2, c[0x4][R3] ;  /* 0x0100000003027b82 */ /* 0x008ee20000000a00 */
[----:B------:R-:W5:Y:S01]  /*7250*/  LDCU.64 UR4, c[0x4][0x10] ;  /* 0x01000200ff0477ac */ /* 0x000f620008000a00 */
[----:B----4-:R-:W-:Y:S01]  /*7260*/  MOV R5, UR9 ;  /* 0x0000000900057c02 */ /* 0x010fe20008000f00 */
[----:B------:R-:W-:Y:S01]  /*7270*/  IMAD.U32 R4, RZ, RZ, UR8 ;  /* 0x00000008ff047e24 */ /* 0x000fe2000f8e00ff */
[----:B-1----:R-:W-:Y:S01]  /*7280*/  MOV R7, UR7 ;  /* 0x0000000700077c02 */ /* 0x002fe20008000f00 */
[----:B------:R-:W-:Y:S01]  /*7290*/  IMAD.U32 R6, RZ, RZ, UR6 ;  /* 0x00000006ff067e24 */ /* 0x000fe2000f8e00ff */
[----:B-----5:R-:W-:Y:S01]  /*72a0*/  MOV R11, UR5 ;  /* 0x00000005000b7c02 */ /* 0x020fe20008000f00 */
[----:B------:R-:W-:Y:S02]  /*72b0*/  IMAD.U32 R10, RZ, RZ, UR4 ;  /* 0x00000004ff0a7e24 */ /* 0x000fe4000f8e00ff */
[----:B------:R-:W-:Y:S07]  /*72c0*/  LEPC R20, `(.L_x_138) ;  /* 0x000000001014794e */ /* 0x000fee0000000000 */
[----:B--23--:R-:W-:Y:S05]  /*72d0*/  CALL.ABS.NOINC R2 ;  /* 0x0000000002007343 */ /* 0x00cfea0003c00000 */
.L_x_138:
[----:B------:R-:W-:Y:S05]  /*72e0*/  WARPSYNC.ALL ;  /* 0x0000000000007948 */ /* 0x000fea0003800000 */
[----:B------:R-:W-:Y:S01]  /*72f0*/  R2UR UR4, R34 ;  /* 0x00000000220472ca */ /* 0x000fe200000e0000 */
[--C-:B------:R-:W-:Y:S01]  /*7300*/  HADD2.F32 R20, -RZ, R40.reuse.H0_H0 ;  /* 0x20000028ff147230 */ /* 0x100fe20000004100 */
[----:B------:R-:W-:Y:S01]  /*7310*/  MOV R81, 0x10 ;  /* 0x0000001000517802 */ /* 0x000fe20000000f00 */
[----:B------:R-:W-:Y:S01]  /*7320*/  HADD2.F32 R21, -RZ, R40.H1_H1 ;  /* 0x30000028ff157230 */ /* 0x000fe20000004100 */
[----:B------:R-:W-:Y:S01]  /*7330*/  LOP3.LUT P6, RZ, R65, 0x40, RZ, 0xc0, !PT ;  /* 0x0000004041ff7812 */ /* 0x000fe200078cc0ff */
[----:B------:R-:W-:Y:S01]  /*7340*/  HADD2.F32 R36, -RZ, R41.H1_H1 ;  /* 0x30000029ff247230 */ /* 0x000fe20000004100 */
[----:B------:R-:W-:Y:S01]  /*7350*/  ISETP.NE.AND P0, PT, R72, RZ, PT ;  /* 0x000000ff4800720c */ /* 0x000fe20003f05270 */
[----:B------:R-:W-:Y:S01]  /*7360*/  HADD2.F32 R37, -RZ, R43.H0_H0 ;  /* 0x2000002bff257230 */ /* 0x000fe20000004100 */
[----:B------:R-:W-:Y:S01]  /*7370*/  SEL R81, R81, 0xfffffff0, !P6 ;  /* 0xfffffff051517807 */ /* 0x000fe20007000000 */
[----:B------:R-:W-:Y:S03]  /*7380*/  BSSY.RECONVERGENT B0, `(.L_x_139) ;  /* 0x000004f000007945 */ /* 0x000fe60003800200 */
[----:B------:R-:W-:Y:S01]  /*7390*/  IADD3 R79, PT, PT, R82, R81, RZ ;  /* 0x00000051524f7210 */ /* 0x000fe20007ffe0ff */
[----:B------:R-:W2:Y:S02]  /*73a0*/  LDTM.x16 R4, tmem[UR4] ;  /* 0x00000004000479ee */ /* 0x000ea40008240000 */
[C---:B--2---:R-:W-:Y:S01]  /*73b0*/  FMUL R0, R32.reuse, R4 ;  /* 0x0000000420007220 */ /* 0x044fe20000400000 */
[C---:B---3--:R-:W-:Y:S01]  /*73c0*/  FMUL R2, R32.reuse, R5 ;  /* 0x0000000520027220 */ /* 0x048fe20000400000 */
[C---:B-1----:R-:W-:Y:S01]  /*73d0*/  FMUL R3, R32.reuse, R6 ;  /* 0x0000000620037220 */ /* 0x042fe20000400000 */
[C---:B------:R-:W-:Y:S01]  /*73e0*/  FMUL R7, R32.reuse, R7 ;  /* 0x0000000720077220 */ /* 0x040fe20000400000 */
[C---:B------:R-:W-:Y:S01]  /*73f0*/  FFMA R0, R35.reuse, R20, R0 ;  /* 0x0000001423007223 */ /* 0x040fe20000000000 */
[----:B------:R-:W-:Y:S02]  /*7400*/  HADD2.F32 R20, -RZ, R41.H0_H0 ;  /* 0x20000029ff147230 */ /* 0x000fe40000004100 */
[C---:B------:R-:W-:Y:S01]  /*7410*/  FFMA R2, R35.reuse, R21, R2 ;  /* 0x0000001523027223 */ /* 0x040fe20000000002 */
[--C-:B------:R-:W-:Y:S02]  /*7420*/  HADD2.F32 R21, -RZ, R42.reuse.H0_H0 ;  /* 0x2000002aff157230 */ /* 0x100fe40000004100 */
[C---:B------:R-:W-:Y:S01]  /*7430*/  FMUL R4, R32.reuse, R8 ;  /* 0x0000000820047220 */ /* 0x040fe20000400000 */
[C---:B------:R-:W-:Y:S01]  /*7440*/  FMUL R5, R32.reuse, R9 ;  /* 0x0000000920057220 */ /* 0x040fe20000400000 */
[C---:B------:R-:W-:Y:S01]  /*7450*/  FFMA R3, R35.reuse, R20, R3 ;  /* 0x0000001423037223 */ /* 0x040fe20000000003 */
[----:B------:R-:W-:Y:S02]  /*7460*/  HADD2.F32 R20, -RZ, R42.H1_H1 ;  /* 0x3000002aff147230 */ /* 0x000fe40000004100 */
[C---:B------:R-:W-:Y:S01]  /*7470*/  FFMA R7, R35.reuse, R36, R7 ;  /* 0x0000002423077223 */ /* 0x040fe20000000007 */
[C---:B------:R-:W-:Y:S01]  /*7480*/  FMUL R6, R32.reuse, R10 ;  /* 0x0000000a20067220 */ /* 0x040fe20000400000 */
[----:B------:R-:W-:Y:S02]  /*7490*/  HADD2.F32 R36, -RZ, R43.H1_H1 ;  /* 0x3000002bff247230 */ /* 0x000fe40000004100 */
[C---:B------:R-:W-:Y:S01]  /*74a0*/  FMUL R11, R32.reuse, R11 ;  /* 0x0000000b200b7220 */ /* 0x040fe20000400000 */
[C---:B------:R-:W-:Y:S01]  /*74b0*/  FFMA R4, R35.reuse, R21, R4 ;  /* 0x0000001523047223 */ /* 0x040fe20000000004 */
[C---:B------:R-:W-:Y:S01]  /*74c0*/  FFMA R5, R35.reuse, R20, R5 ;  /* 0x0000001423057223 */ /* 0x040fe20000000005 */
[C---:B------:R-:W-:Y:S01]  /*74d0*/  FFMA R6, R35.reuse, R37, R6 ;  /* 0x0000002523067223 */ /* 0x040fe20000000006 */
[--C-:B------:R-:W-:Y:S02]  /*74e0*/  HADD2.F32 R20, -RZ, R48.reuse.H0_H0 ;  /* 0x20000030ff147230 */ /* 0x100fe40000004100 */
[C---:B------:R-:W-:Y:S01]  /*74f0*/  FFMA R11, R35.reuse, R36, R11 ;  /* 0x00000024230b7223 */ /* 0x040fe2000000000b */
[C---:B------:R-:W-:Y:S01]  /*7500*/  FMUL R8, R32.reuse, R12 ;  /* 0x0000000c20087220 */ /* 0x040fe20000400000 */
[----:B------:R-:W-:Y:S02]  /*7510*/  HADD2.F32 R36, -RZ, R48.H1_H1 ;  /* 0x30000030ff247230 */ /* 0x000fe40000004100 */
[C---:B------:R-:W-:Y:S01]  /*7520*/  FMUL R9, R32.reuse, R13 ;  /* 0x0000000d20097220 */ /* 0x040fe20000400000 */
[--C-:B------:R-:W-:Y:S02]  /*7530*/  HADD2.F32 R21, -RZ, R49.reuse.H0_H0 ;  /* 0x20000031ff157230 */ /* 0x100fe40000004100 */
[C---:B------:R-:W-:Y:S01]  /*7540*/  FMUL R10, R32.reuse, R14 ;  /* 0x0000000e200a7220 */ /* 0x040fe20000400000 */
[C---:B------:R-:W-:Y:S01]  /*7550*/  FFMA R8, R35.reuse, R20, R8 ;  /* 0x0000001423087223 */ /* 0x040fe20000000008 */
[----:B------:R-:W-:Y:S02]  /*7560*/  HADD2.F32 R20, -RZ, R49.H1_H1 ;  /* 0x30000031ff147230 */ /* 0x000fe40000004100 */
[C---:B------:R-:W-:Y:S01]  /*7570*/  FFMA R9, R35.reuse, R36, R9 ;  /* 0x0000002423097223 */ /* 0x040fe20000000009 */
[C---:B------:R-:W-:Y:S01]  /*7580*/  FMUL R15, R32.reuse, R15 ;  /* 0x0000000f200f7220 */ /* 0x040fe20000400000 */
[C---:B------:R-:W-:Y:S01]  /*7590*/  FFMA R10, R35.reuse, R21, R10 ;  /* 0x00000015230a7223 */ /* 0x040fe2000000000a */
[--C-:B------:R-:W-:Y:S02]  /*75a0*/  HADD2.F32 R21, -RZ, R50.reuse.H0_H0 ;  /* 0x20000032ff157230 */ /* 0x100fe40000004100 */
[C---:B------:R-:W-:Y:S01]  /*75b0*/  FMUL R12, R32.reuse, R16 ;  /* 0x00000010200c7220 */ /* 0x040fe20000400000 */
[----:B------:R-:W-:Y:S02]  /*75c0*/  HADD2.F32 R36, -RZ, R50.H1_H1 ;  /* 0x30000032ff247230 */ /* 0x000fe40000004100 */
[C---:B------:R-:W-:Y:S01]  /*75d0*/  FFMA R15, R35.reuse, R20, R15 ;  /* 0x00000014230f7223 */ /* 0x040fe2000000000f */
[C---:B------:R-:W-:Y:S01]  /*75e0*/  FMUL R13, R32.reuse, R17 ;  /* 0x00000011200d7220 */ /* 0x040fe20000400000 */
[--C-:B------:R-:W-:Y:S02]  /*75f0*/  HADD2.F32 R37, -RZ, R51.reuse.H0_H0 ;  /* 0x20000033ff257230 */ /* 0x100fe40000004100 */
[C---:B------:R-:W-:Y:S01]  /*7600*/  FMUL R14, R32.reuse, R18 ;  /* 0x00000012200e7220 */ /* 0x040fe20000400000 */
[----:B------:R-:W-:Y:S02]  /*7610*/  HADD2.F32 R20, -RZ, R51.H1_H1 ;  /* 0x30000033ff147230 */ /* 0x000fe40000004100 */
[----:B------:R-:W-:Y:S01]  /*7620*/  FMUL R19, R32, R19 ;  /* 0x0000001320137220 */ /* 0x000fe20000400000 */
[----:B------:R-:W-:Y:S01]  /*7630*/  F2FP.F16.F32.PACK_AB R44, R2, R0 ;  /* 0x00000000022c723e */ /* 0x000fe200000000ff */
[----:B------:R-:W-:Y:S01]  /*7640*/  FFMA R12, R35, R21, R12 ;  /* 0x00000015230c7223 */ /* 0x000fe2000000000c */
[----:B------:R-:W-:Y:S01]  /*7650*/  F2FP.F16.F32.PACK_AB R45, R7, R3 ;  /* 0x00000003072d723e */ /* 0x000fe200000000ff */
[----:B------:R-:W-:Y:S01]  /*7660*/  FFMA R13, R35, R36, R13 ;  /* 0x00000024230d7223 */ /* 0x000fe2000000000d */
[----:B------:R-:W-:Y:S01]  /*7670*/  F2FP.F16.F32.PACK_AB R46, R5, R4 ;  /* 0x00000004052e723e */ /* 0x000fe200000000ff */
[----:B------:R-:W-:Y:S01]  /*7680*/  FFMA R14, R35, R37, R14 ;  /* 0x00000025230e7223 */ /* 0x000fe2000000000e */
[----:B------:R-:W-:Y:S01]  /*7690*/  F2FP.F16.F32.PACK_AB R47, R11, R6 ;  /* 0x000000060b2f723e */ /* 0x000fe200000000ff */
[----:B------:R-:W-:Y:S01]  /*76a0*/  FFMA R19, R35, R20, R19 ;  /* 0x0000001423137223 */ /* 0x000fe20000000013 */
[----:B------:R-:W-:Y:S02]  /*76b0*/  F2FP.F16.F32.PACK_AB R84, R9, R8 ;  /* 0x000000080954723e */ /* 0x000fe400000000ff */
[----:B------:R-:W-:Y:S01]  /*76c0*/  F2FP.F16.F32.PACK_AB R85, R15, R10 ;  /* 0x0000000a0f55723e */ /* 0x000fe200000000ff */
[----:B------:R1:W-:Y:S01]  /*76d0*/  STS.128 [R77+UR48+0x300], R44 ;  /* 0x0003002c4d007988 */ /* 0x0003e20008000c30 */
[----:B------:R-:W-:Y:S02]  /*76e0*/  F2FP.F16.F32.PACK_AB R86, R13, R12 ;  /* 0x0000000c0d56723e */ /* 0x000fe400000000ff */
[----:B------:R-:W-:Y:S05]  /*76f0*/  F2FP.F16.F32.PACK_AB R87, R19, R14 ;  /* 0x0000000e1357723e */ /* 0x000fea00000000ff */
[----:B------:R1:W-:Y:S01]  /*7700*/  STS.128 [R79+0x300], R84 ;  /* 0x000300544f007388 */ /* 0x0003e20000000c00 */
[----:B------:R-:W-:Y:S01]  /*7710*/  @!PT LDS RZ, [RZ] ;  /* 0x00000000fffff984 */ /* 0x000fe20000000800 */
[----:B------:R-:W-:Y:S01]  /*7720*/  @!PT LDS RZ, [RZ] ;  /* 0x00000000fffff984 */ /* 0x000fe20000000800 */
[----:B------:R-:W-:Y:S01]  /*7730*/  @!PT LDS RZ, [RZ] ;  /* 0x00000000fffff984 */ /* 0x000fe20000000800 */
[----:B------:R-:W-:Y:S01]  /*7740*/  @!PT LDS RZ, [RZ] ;  /* 0x00000000fffff984 */ /* 0x000fe20000000800 */
[----:B------:R2:W-:Y:S07]  /*7750*/  MEMBAR.ALL.CTA ;  /* 0x0000000000007992 */ /* 0x0005ee0000008000 */
[----:B--2---:R-:W2:Y:S02]  /*7760*/  FENCE.VIEW.ASYNC.S ;  /* 0x00000000000073c6 */ /* 0x004ea40000000000 */
[----:B--2---:R-:W-:Y:S06]  /*7770*/  BAR.SYNC.DEFER_BLOCKING 0x1, 0x80 ;  /* 0x0042000000007b1d */ /* 0x004fec0000010000 */
[----:B------:R-:W-:Y:S05]  /*7780*/  @P0 BRA `(.L_x_140) ;  /* 0x0000000000380947 */ /* 0x000fea0003800000 */
[----:B------:R-:W-:Y:S02]  /*7790*/  UIADD3 UR4, UPT, UPT, UR48, 0x300, URZ ;  /* 0x0000030030047890 */ /* 0x000fe4000fffe0ff */
[----:B------:R-:W-:Y:S01]  /*77a0*/  UIADD3 UR8, UP0, UPT, UR52, 0x680, URZ ;  /* 0x0000068034087890 */ /* 0x000fe2000ff1e0ff */
[----:B------:R-:W-:Y:S01]  /*77b0*/  UMOV UR43, UR36 ;  /* 0x00000024002b7c82 */ /* 0x000fe20008000000 */
[----:B------:R-:W-:Y:S02]  /*77c0*/  UIADD3 UR5, UPT, UPT, UR41, 0x40, URZ ;  /* 0x0000004029057890 */ /* 0x000fe4000fffe0ff */
[----:B------:R-:W-:Y:S01]  /*77d0*/  MOV R67, UR4 ;  /* 0x0000000400437c02 */ /* 0x000fe20008000f00 */
[----:B------:R-:W-:Y:S02]  /*77e0*/  UIADD3.X UR9, UPT, UPT, URZ, UR53, URZ, UP0, !UPT ;  /* 0x00000035ff097290 */ /* 0x000fe400087fe4ff */
[----:B------:R-:W-:Y:S01]  /*77f0*/  UIADD3 UR4, UPT, UPT, UR48, 0xb00, URZ ;  /* 0x00000b0030047890 */ /* 0x000fe2000fffe0ff */
[----:B------:R-:W-:Y:S01]  /*7800*/  R2UR UR40, R67 ;  /* 0x00000000432872ca */ /* 0x000fe200000e0000 */
[----:B------:R-:W-:Y:S01]  /*7810*/  UMOV UR6, UR42 ;  /* 0x0000002a00067c82 */ /* 0x000fe20008000000 */
[----:B------:R-:W-:Y:S11]  /*7820*/  UMOV UR7, UR36 ;  /* 0x0000002400077c82 */ /* 0x000ff60008000000 */
[----:B------:R2:W-:Y:S01]  /*7830*/  UTMASTG.3D [UR40], [UR8] ;  /* 0x00000028080073b5 */ /* 0x0005e20008010000 */
[----:B------:R2:W-:Y:S01]  /*7840*/  UTMASTG.3D [UR4], [UR8] ;  /* 0x00000004080073b5 */ /* 0x0005e20008010000 */
[----:B------:R0:W-:Y:S01]  /*7850*/  UTMACMDFLUSH ;  /* 0x00000000000079b7 */ /* 0x0001e20000000000 */
[----:B--2---:R-:W-:Y:S04]  /*7860*/  DEPBAR.LE SB0, 0x1 ;  /* 0x000080400000791a */ /* 0x004fe80000000000 */
.L_x_140:
[----:B------:R-:W-:Y:S05]  /*7870*/  BSYNC.RECONVERGENT B0 ;  /* 0x0000000000007941 */ /* 0x000fea0003800200 */
.L_x_139:
[----:B------:R-:W-:Y:S01]  /*7880*/  BAR.SYNC.DEFER_BLOCKING 0x1, 0x80 ;  /* 0x0042000000007b1d */ /* 0x000fe20000010000 */
[----:B------:R-:W-:Y:S01]  /*7890*/  ISETP.NE.AND P1, PT, R78, RZ, PT ;  /* 0x000000ff4e00720c */ /* 0x000fe20003f25270 */
[----:B------:R-:W-:Y:S01]  /*78a0*/  UISETP.NE.AND UP0, UPT, UR49, URZ, UPT ;  /* 0x000000ff3100728c */ /* 0x000fe2000bf05270 */
[----:B------:R-:W-:Y:S11]  /*78b0*/  LEA R3, R38, UR48, 0x3 ;  /* 0x0000003026037c11 */ /* 0x000ff6000f8e18ff */
[----:B------:R-:W-:Y:S01]  /*78c0*/  @P1 SHF.L.U32 R2, R71, 0x1f, RZ ;  /* 0x0000001f47021819 */ /* 0x000fe200000006ff */
[----:B------:R-:W-:Y:S06]  /*78d0*/  BRA.U !UP0, `(.L_x_141) ;  /* 0x0000000108247547 */ /* 0x000fec000b800000 */
[----:B------:R-:W-:Y:S01]  /*78e0*/  IMAD.U32 R5, RZ, RZ, UR51 ;  /* 0x00000033ff057e24 */ /* 0x000fe2000f8e00ff */
[----:B------:R-:W-:Y:S01]  /*78f0*/  MOV R0, UR37 ;  /* 0x0000002500007c02 */ /* 0x000fe20008000f00 */
[----:B------:R-:W-:Y:S03]  /*7900*/  UIADD3 UR51, UPT, UPT, UR51, 0x1, URZ ;  /* 0x0000000133337890 */ /* 0x000fe6000fffe0ff */
[----:B------:R-:W-:Y:S01]  /*7910*/  @P1 LEA R5, R5, UR48, 0x3 ;  /* 0x0000003005051c11 */ /* 0x000fe2000f8e18ff */
[----:B------:R-:W-:Y:S04]  /*7920*/  UISETP.NE.AND UP0, UPT, UR51, 0x4, UPT ;  /* 0x000000043300788c */ /* 0x000fe8000bf05270 */
[----:B------:R-:W-:Y:S01]  /*7930*/  @P1 VIADD R5, R5, 0x1c0 ;  /* 0x000001c005051836 */ /* 0x000fe20000000000 */
[----:B------:R-:W-:Y:S04]  /*7940*/  USEL UR51, UR51, URZ, UP0 ;  /* 0x000000ff33337287 */ /* 0x000fe80008000000 */
[----:B------:R-:W-:Y:S04]  /*7950*/  @P1 PRMT R0, R0, 0x654, R5 ;  /* 0x0000065400001816 */ /* 0x000fe80000000005 */
[----:B------:R2:W-:Y:S04]  /*7960*/  @P1 SYNCS.ARRIVE.TRANS64.RED.A1T0 RZ, [R0+URZ], RZ ;  /* 0x000000ff00ff19a7 */ /* 0x0005e800081004ff */
.L_x_141:
[----:B------:R-:W3:Y:S01]  /*7970*/  @P1 SYNCS.PHASECHK.TRANS64.TRYWAIT P0, [R3+URZ+0x1a0], R2 ;  /* 0x0001a002030015a7 */ /* 0x000ee200080011ff */
[----:B------:R-:W-:Y:S01]  /*7980*/  BSSY B1, `(.L_x_142) ;  /* 0x0000012000017945 */ /* 0x000fe20003800000 */
[----:B---3--:R-:W-:Y:S03]  /*7990*/  @P1 SEL R39, RZ, 0x1, !P0 ;  /* 0x00000001ff271807 */ /* 0x008fe60004000000 */
[----:B------:R-:W-:Y:S05]  /*79a0*/  @!P1 BRA `(.L_x_143) ;  /* 0x00000000003c9947 */ /* 0x000fea0003800000 */
[----:B------:R-:W-:Y:S01]  /*79b0*/  ISETP.NE.AND P1, PT, R80, RZ, PT ;  /* 0x000000ff5000720c */ /* 0x000fe20003f25270 */
[----:B------:R-:W-:Y:S01]  /*79c0*/  BSSY B0, `(.L_x_144) ;  /* 0x0000009000007945 */ /* 0x000fe20003800000 */
[----:B------:R-:W-:Y:S11]  /*79d0*/  ISETP.NE.AND P0, PT, R39, RZ, PT ;  /* 0x000000ff2700720c */ /* 0x000ff60003f05270 */
[----:B------:R-:W-:Y:S05]  /*79e0*/  @P1 IMAD R4, R38, 0x1000, R77 ;  /* 0x0000100026041824 */ /* 0x000fea00078e024d */
[----:B------:R-:W-:Y:S05]  /*79f0*/  @P1 IADD3 R2, PT, PT, R4, UR48, RZ ;  /* 0x0000003004021c10 */ /* 0x000fea000fffe0ff */
[----:B------:R-:W-:Y:S01]  /*7a00*/  @P1 IMAD.IADD R2, R81, 0x1, R2 ;  /* 0x0000000151021824 */ /* 0x000fe200078e0202 */
[----:B------:R-:W-:Y:S06]  /*7a10*/  @P0 BRA `(.L_x_145) ;  /* 0x00000000000c0947 */ /* 0x000fec0003800000 */
[----:B--2---:R-:W-:Y:S04]  /*7a20*/  SHF.L.U32 R0, R71, 0x1f, RZ ;  /* 0x0000001f47007819 */ /* 0x004fe800000006ff */
[----:B------:R-:W2:Y:S02]  /*7a30*/  SYNCS.PHASECHK.TRANS64.TRYWAIT P0, [R3+URZ+0x1a0], R0 ;  /* 0x0001a000030075a7 */ /* 0x000ea400080011ff */
[----:B--2---:R-:W-:Y:S05]  /*7a40*/  @!P0 BRA `(.L_x_146) ;  /* 0x00000030001c8947 */ /* 0x004fea0003800000 */
.L_x_145:
[----:B------:R-:W-:Y:S05]  /*7a50*/  BSYNC B0 ;  /* 0x0000000000007941 */ /* 0x000fea0003800000 */
.L_x_144:
[----:B------:R-:W-:Y:S02]  /*7a60*/  ISETP.NE.AND P0, PT, R80, RZ, PT ;  /* 0x000000ff5000720c */ /* 0x000fe40003f05270 */
[----:B------:R-:W-:Y:S11]  /*7a70*/  IADD3 R38, PT, PT, R38, 0x1, RZ ;  /* 0x0000000126267810 */ /* 0x000ff60007ffe0ff */
[----:B------:R3:W4:Y:S04]  /*7a80*/  @P0 LDS.128 R40, [R4+UR48+0x300] ;  /* 0x0003003004280984 */ /* 0x0007280008000c00 */
[----:B------:R3:W1:Y:S02]  /*7a90*/  @P0 LDS.128 R48, [R2+0x300] ;  /* 0x0003000002300984 */ /* 0x0006640000000c00 */
.L_x_143:
[----:B------:R-:W-:Y:S05]  /*7aa0*/  BSYNC B1 ;  /* 0x0000000000017941 */ /* 0x000fea0003800000 */
.L_x_142:
[----:B--2---:R-:W-:Y:S05]  /*7ab0*/  VIADD R3, R34, 0x10 ;  /* 0x0000001022037836 */ /* 0x004fea0000000000 */
[----:B------:R-:W-:Y:S04]  /*7ac0*/  SHF.R.U32.HI R3, RZ, 0x15, R3 ;  /* 0x00000015ff037819 */ /* 0x000fe80000011603 */
[----:B------:R-:W-:Y:S11]  /*7ad0*/  LOP3.LUT P0, RZ, R3, 0x3, R66, 0x48, !PT ;  /* 0x0000000303ff7812 */ /* 0x000ff60007804842 */
[----:B------:R-:W-:Y:S02]  /*7ae0*/  @!UPT UIADD3 URZ, UPT, UPT, URZ, URZ, URZ ;  /* 0x000000fffffff290 */ /* 0x000fe4000fffe0ff */
[----:B------:R-:W-:Y:S05]  /*7af0*/  @!P0 BRA `(.L_x_147) ;  /* 0x0000000000408947 */ /* 0x000fea0003800000 */
[----:B------:R-:W2:Y:S01]  /*7b00*/  LDCU.64 UR8, c[0x4][0x70] ;  /* 0x01000e00ff0877ac */ /* 0x000ea20008000a00 */
[----:B------:R-:W-:Y:S01]  /*7b10*/  MOV R3, 0x0 ;  /* 0x0000000000037802 */ /* 0x000fe20000000f00 */
[----:B------:R-:W-:Y:S02]  /*7b20*/  HFMA2 R12, -RZ, RZ, 0, 5.9604644775390625e-08 ;  /* 0x00000001ff0c7431 */ /* 0x000fe400000001ff */
[----:B------:R-:W-:Y:S02]  /*7b30*/  IMAD.MOV.U32 R8, RZ, RZ, 0x192 ;  /* 0x00000192ff087424 */ /* 0x000fe400078e00ff */
[----:B------:R-:W-:Y:S01]  /*7b40*/  IMAD.MOV.U32 R13, RZ, RZ, RZ ;  /* 0x000000ffff0d7224 */ /* 0x000fe200078e00ff */
[----:B------:R-:W5:Y:S01]  /*7b50*/  LDCU.64 UR6, c[0x4][0x78] ;  /* 0x01000f00ff0677ac */ /* 0x000f620008000a00 */
[----:B---3--:R-:W3:Y:S01]  /*7b60*/  LDC.64 R2, c[0x4][R3] ;  /* 0x0100000003027b82 */ /* 0x008ee20000000a00 */
[----:B------:R-:W4:Y:S01]  /*7b70*/  LDCU.64 UR4, c[0x4][0x10] ;  /* 0x01000200ff0477ac */ /* 0x000f220008000a00 */
[----:B--2---:R-:W-:Y:S01]  /*7b80*/  MOV R5, UR9 ;  /* 0x0000000900057c02 */ /* 0x004fe20008000f00 */
[----:B------:R-:W-:Y:S01]  /*7b90*/  IMAD.U32 R4, RZ, RZ, UR8 ;  /* 0x00000008ff047e24 */ /* 0x000fe2000f8e00ff */
[----:B-----5:R-:W-:Y:S01]  /*7ba0*/  MOV R7, UR7 ;  /* 0x0000000700077c02 */ /* 0x020fe20008000f00 */
[----:B------:R-:W-:Y:S01]  /*7bb0*/  IMAD.U32 R6, RZ, RZ, UR6 ;  /* 0x00000006ff067e24 */ /* 0x000fe2000f8e00ff */
[----:B----4-:R-:W-:Y:S01]  /*7bc0*/  MOV R11, UR5 ;  /* 0x00000005000b7c02 */ /* 0x010fe20008000f00 */
[----:B------:R-:W-:Y:S02]  /*7bd0*/  IMAD.U32 R10, RZ, RZ, UR4 ;  /* 0x00000004ff0a7e24 */ /* 0x000fe4000f8e00ff */
[----:B------:R-:W-:Y:S07]  /*7be0*/  LEPC R20, `(.L_x_147) ;  /* 0x000000001014794e */ /* 0x000fee0000000000 */
[----:B-1-3--:R-:W-:Y:S05]  /*7bf0*/  CALL.ABS.NOINC R2 ;  /* 0x0000000002007343 */ /* 0x00afea0003c00000 */
.L_x_147:
[----:B------:R-:W-:Y:S01]  /*7c00*/  ISETP.NE.AND P6, PT, R78, RZ, PT ;  /* 0x000000ff4e00720c */ /* 0x000fe20003fc5270 */
[----:B------:R-:W-:Y:S05]  /*7c10*/  WARPSYNC.ALL ;  /* 0x0000000000007948 */ /* 0x000fea0003800000 */
[----:B------:R-:W-:Y:S01]  /*7c20*/  R2UR UR4, R34 ;  /* 0x00000000220472ca */ /* 0x000fe200000e0000 */
[--C-:B----4-:R-:W-:Y:S01]  /*7c30*/  HADD2.F32 R20, -RZ, R40.reuse.H0_H0 ;  /* 0x20000028ff147230 */ /* 0x110fe20000004100 */
[----:B------:R-:W-:Y:S01]  /*7c40*/  ISETP.NE.AND P0, PT, R72, RZ, PT ;  /* 0x000000ff4800720c */ /* 0x000fe20003f05270 */
[----:B------:R-:W-:Y:S01]  /*7c50*/  HADD2.F32 R21, -RZ, R40.H1_H1 ;  /* 0x30000028ff157230 */ /* 0x000fe20000004100 */
[----:B------:R-:W-:Y:S01]  /*7c60*/  MOV R82, UR51 ;  /* 0x0000003300527c02 */ /* 0x000fe20008000f00 */
[--C-:B------:R-:W-:Y:S01]  /*7c70*/  HADD2.F32 R36, -RZ, R41.reuse.H1_H1 ;  /* 0x30000029ff247230 */ /* 0x100fe20000004100 */
[----:B------:R-:W-:Y:S01]  /*7c80*/  MOV R83, UR37 ;  /* 0x0000002500537c02 */ /* 0x000fe20008000f00 */
[----:B-1----:R-:W-:Y:S01]  /*7c90*/  HADD2.F32 R37, -RZ, R48.H0_H0 ;  /* 0x20000030ff257230 */ /* 0x002fe20000004100 */
[----:B------:R-:W-:Y:S01]  /*7ca0*/  @P6 LEA R82, R82, UR48, 0x3 ;  /* 0x0000003052526c11 */ /* 0x000fe2000f8e18ff */
[----:B------:R-:W-:Y:S01]  /*7cb0*/  BSSY.RECONVERGENT B0, `(.L_x_148) ;  /* 0x0000052000007945 */ /* 0x000fe20003800200 */
[----:B------:R-:W-:Y:S02]  /*7cc0*/  @P6 SHF.L.U32 R88, R71, 0x1f, RZ ;  /* 0x0000001f47586819 */ /* 0x000fe400000006ff */
[----:B------:R-:W-:Y:S01]  /*7cd0*/  @P6 IADD3 R82, PT, PT, R82, 0x1c0, RZ ;  /* 0x000001c052526810 */ /* 0x000fe20007ffe0ff */
[----:B---3--:R-:W1:Y:S03]  /*7ce0*/  LDTM.x16 R4, tmem[UR4+0x10] ;  /* 0x00001004000479ee */ /* 0x008e660008240000 */
[----:B------:R-:W-:Y:S02]  /*7cf0*/  @P6 PRMT R82, R83, 0x654, R82 ;  /* 0x0000065453526816 */ /* 0x000fe40000000052 */
[----:B------:R-:W-:Y:S01]  /*7d00*/  LEA R83, R38, UR48, 0x3 ;  /* 0x0000003026537c11 */ /* 0x000fe2000f8e18ff */
[C---:B-1----:R-:W-:Y:S01]  /*7d10*/  FMUL R0, R32.reuse, R4 ;  /* 0x0000000420007220 */ /* 0x042fe20000400000 */
[C---:B------:R-:W-:Y:S01]  /*7d20*/  FMUL R2, R32.reuse, R5 ;  /* 0x0000000520027220 */ /* 0x040fe20000400000 */
[C---:B------:R-:W-:Y:S01]  /*7d30*/  FMUL R3, R32.reuse, R6 ;  /* 0x0000000620037220 */ /* 0x040fe20000400000 */
[C---:B------:R-:W-:Y:S01]  /*7d40*/  FMUL R7, R32.reuse, R7 ;  /* 0x0000000720077220 */ /* 0x040fe20000400000 */
[C---:B------:R-:W-:Y:S01]  /*7d50*/  FFMA R0, R35.reuse, R20, R0 ;  /* 0x0000001423007223 */ /* 0x040fe20000000000 */
[----:B------:R-:W-:Y:S02]  /*7d60*/  HADD2.F32 R20, -RZ, R41.H0_H0 ;  /* 0x20000029ff147230 */ /* 0x000fe40000004100 */
[C---:B------:R-:W-:Y:S01]  /*7d70*/  FFMA R2, R35.reuse, R21, R2 ;  /* 0x0000001523027223 */ /* 0x040fe20000000002 */
[C---:B------:R-:W-:Y:S01]  /*7d80*/  FMUL R4, R32.reuse, R8 ;  /* 0x0000000820047220 */ /* 0x040fe20000400000 */
[C---:B------:R-:W-:Y:S01]  /*7d90*/  FMUL R5, R32.reuse, R9 ;  /* 0x0000000920057220 */ /* 0x040fe20000400000 */
[--C-:B------:R-:W-:Y:S02]  /*7da0*/  HADD2.F32 R21, -RZ, R43.reuse.H0_H0 ;  /* 0x2000002bff157230 */ /* 0x100fe40000004100 */
[C---:B------:R-:W-:Y:S01]  /*7db0*/  FFMA R3, R35.reuse, R20, R3 ;  /* 0x0000001423037223 */ /* 0x040fe20000000003 */
[--C-:B------:R-:W-:Y:S02]  /*7dc0*/  HADD2.F32 R20, -RZ, R42.reuse.H0_H0 ;  /* 0x2000002aff147230 */ /* 0x100fe40000004100 */
[C---:B------:R-:W-:Y:S01]  /*7dd0*/  FFMA R7, R35.reuse, R36, R7 ;  /* 0x0000002423077223 */ /* 0x040fe20000000007 */
[C---:B------:R-:W-:Y:S01]  /*7de0*/  FMUL R6, R32.reuse, R10 ;  /* 0x0000000a20067220 */ /* 0x040fe20000400000 */
[----:B------:R-:W-:Y:S02]  /*7df0*/  HADD2.F32 R36, -RZ, R43.H1_H1 ;  /* 0x3000002bff247230 */ /* 0x000fe40000004100 */
[C---:B------:R-:W-:Y:S01]  /*7e00*/  FMUL R11, R32.reuse, R11 ;  /* 0x0000000b200b7220 */ /* 0x040fe20000400000 */
[C---:B------:R-:W-:Y:S01]  /*7e10*/  FFMA R4, R35.reuse, R20, R4 ;  /* 0x0000001423047223 */ /* 0x040fe20000000004 */
[----:B------:R-:W-:Y:S02]  /*7e20*/  HADD2.F32 R20, -RZ, R42.H1_H1 ;  /* 0x3000002aff147230 */ /* 0x000fe40000004100 */
[C---:B------:R-:W-:Y:S01]  /*7e30*/  FMUL R8, R32.reuse, R12 ;  /* 0x0000000c20087220 */ /* 0x040fe20000400000 */
[C---:B------:R-:W-:Y:S01]  /*7e40*/  FMUL R9, R32.reuse, R13 ;  /* 0x0000000d20097220 */ /* 0x040fe20000400000 */
[C---:B------:R-:W-:Y:S01]  /*7e50*/  FMUL R10, R32.reuse, R14 ;  /* 0x0000000e200a7220 */ /* 0x040fe20000400000 */
[C---:B------:R-:W-:Y:S01]  /*7e60*/  FMUL R15, R32.reuse, R15 ;  /* 0x0000000f200f7220 */ /* 0x040fe20000400000 */
[C---:B------:R-:W-:Y:S01]  /*7e70*/  FFMA R5, R35.reuse, R20, R5 ;  /* 0x0000001423057223 */ /* 0x040fe20000000005 */
[----:B------:R-:W-:Y:S02]  /*7e80*/  HADD2.F32 R20, -RZ, R48.H1_H1 ;  /* 0x30000030ff147230 */ /* 0x000fe40000004100 */
[C---:B------:R-:W-:Y:S01]  /*7e90*/  FFMA R6, R35.reuse, R21, R6 ;  /* 0x0000001523067223 */ /* 0x040fe20000000006 */
[C---:B------:R-:W-:Y:S01]  /*7ea0*/  FFMA R11, R35.reuse, R36, R11 ;  /* 0x00000024230b7223 */ /* 0x040fe2000000000b */
[C---:B------:R-:W-:Y:S01]  /*7eb0*/  FFMA R8, R35.reuse, R37, R8 ;  /* 0x0000002523087223 */ /* 0x040fe20000000008 */
[--C-:B------:R-:W-:Y:S02]  /*7ec0*/  HADD2.F32 R21, -RZ, R49.reuse.H0_H0 ;  /* 0x20000031ff157230 */ /* 0x100fe40000004100 */
[C---:B------:R-:W-:Y:S01]  /*7ed0*/  FFMA R9, R35.reuse, R20, R9 ;  /* 0x0000001423097223 */ /* 0x040fe20000000009 */
[----:B------:R-:W-:Y:S02]  /*7ee0*/  HADD2.F32 R20, -RZ, R49.H1_H1 ;  /* 0x30000031ff147230 */ /* 0x000fe40000004100 */
[C---:B------:R-:W-:Y:S01]  /*7ef0*/  FMUL R12, R32.reuse, R16 ;  /* 0x00000010200c7220 */ /* 0x040fe20000400000 */
[C---:B------:R-:W-:Y:S01]  /*7f00*/  FMUL R13, R32.reuse, R17 ;  /* 0x00000011200d7220 */ /* 0x040fe20000400000 */
[C---:B------:R-:W-:Y:S01]  /*7f10*/  FFMA R10, R35.reuse, R21, R10 ;  /* 0x00000015230a7223 */ /* 0x040fe2000000000a */
[--C-:B------:R-:W-:Y:S02]  /*7f20*/  HADD2.F32 R21, -RZ, R50.reuse.H0_H0 ;  /* 0x20000032ff157230 */ /* 0x100fe40000004100 */
[C---:B------:R-:W-:Y:S01]  /*7f30*/  FFMA R15, R35.reuse, R20, R15 ;  /* 0x00000014230f7223 */ /* 0x040fe2000000000f */
[----:B------:R-:W-:Y:S02]  /*7f40*/  HADD2.F32 R20, -RZ, R50.H1_H1 ;  /* 0x30000032ff147230 */ /* 0x000fe40000004100 */
[C---:B------:R-:W-:Y:S01]  /*7f50*/  FMUL R14, R32.reuse, R18 ;  /* 0x00000012200e7220 */ /* 0x040fe20000400000 */
[--C-:B------:R-:W-:Y:S02]  /*7f60*/  HADD2.F32 R37, -RZ, R51.reuse.H0_H0 ;  /* 0x20000033ff257230 */ /* 0x100fe40000004100 */
[----:B------:R-:W-:Y:S01]  /*7f70*/  FMUL R19, R32, R19 ;  /* 0x0000001320137220 */ /* 0x000fe20000400000 */
[----:B------:R-:W-:Y:S01]  /*7f80*/  HADD2.F32 R36, -RZ, R51.H1_H1 ;  /* 0x30000033ff247230 */ /* 0x000fe20000004100 */
        /* <DEDUP_REMOVED lines=22> */
[----:B------:R-:W-:Y:S02]  /*80f0*/  UIADD3 UR12, UP0, UPT, UR52, 0x680, URZ ;  /* 0x00000680340c7890 */ /* 0x000fe4000ff1e0ff */
[----:B------:R-:W-:Y:S02]  /*8100*/  UIADD3 UR9, UPT, UPT, UR41, 0x10, URZ ;  /* 0x0000001029097890 */ /* 0x000fe4000fffe0ff */
[----:B------:R-:W-:Y:S02]  /*8110*/  UIADD3 UR8, UPT, UPT, UR48, 0x1300, URZ ;  /* 0x0000130030087890 */ /* 0x000fe4000fffe0ff */
[----:B------:R-:W-:Y:S01]  /*8120*/  UIADD3.X UR13, UPT, UPT, URZ, UR53, URZ, UP0, !UPT ;  /* 0x00000035ff0d7290 */ /* 0x000fe200087fe4ff */
[----:B------:R-:W-:Y:S01]  /*8130*/  UMOV UR10, UR42 ;  /* 0x0000002a000a7c82 */ /* 0x000fe20008000000 */
[----:B------:R-:W-:Y:S01]  /*8140*/  UMOV UR11, UR36 ;  /* 0x00000024000b7c82 */ /* 0x000fe20008000000 */
[----:B------:R-:W-:Y:S02]  /*8150*/  UIADD3 UR5, UPT, UPT, UR41, 0x50, URZ ;  /* 0x0000005029057890 */ /* 0x000fe4000fffe0ff */
[----:B------:R-:W-:Y:S01]  /*8160*/  UIADD3 UR4, UPT, UPT, UR48, 0x1b00, URZ ;  /* 0x00001b0030047890 */ /* 0x000fe2000fffe0ff */
[----:B------:R-:W-:Y:S03]  /*8170*/  UMOV UR6, UR42 ;  /* 0x0000002a00067c82 */ /* 0x000fe60008000000 */
[----:B------:R2:W-:Y:S01]  /*8180*/  UTMASTG.3D [UR8], [UR12] ;  /* 0x000000080c0073b5 */ /* 0x0005e20008010000 */
[----:B------:R-:W-:Y:S04]  /*8190*/  UMOV UR7, UR36 ;  /* 0x0000002400077c82 */ /* 0x000fe80008000000 */
[----:B------:R2:W-:Y:S01]  /*81a0*/  UTMASTG.3D [UR4], [UR12] ;  /* 0x000000040c0073b5 */ /* 0x0005e20008010000 */
[----:B------:R0:W-:Y:S01]  /*81b0*/  UTMACMDFLUSH ;  /* 0x00000000000079b7 */ /* 0x0001e20000000000 */
[----:B--2---:R-:W-:Y:S04]  /*81c0*/  DEPBAR.LE SB0, 0x1 ;  /* 0x000080400000791a */ /* 0x004fe80000000000 */
.L_x_149:
[----:B------:R-:W-:Y:S05]  /*81d0*/  BSYNC.RECONVERGENT B0 ;  /* 0x0000000000007941 */ /* 0x000fea0003800200 */
.L_x_148:
[----:B------:R-:W-:Y:S01]  /*81e0*/  BAR.SYNC.DEFER_BLOCKING 0x1, 0x80 ;  /* 0x0042000000007b1d */ /* 0x000fe20000010000 */
[----:B------:R-:W-:Y:S04]  /*81f0*/  UIADD3 UR40, UPT, UPT, UR51, 0x1, URZ ;  /* 0x0000000133287890 */ /* 0x000fe8000fffe0ff */
[----:B------:R-:W-:Y:S04]  /*8200*/  UISETP.NE.AND UP0, UPT, UR40, 0x4, UPT ;  /* 0x000000042800788c */ /* 0x000fe8000bf05270 */
[----:B------:R-:W-:Y:S01]  /*8210*/  USEL UR40, UR40, URZ, UP0 ;  /* 0x000000ff28287287 */ /* 0x000fe20008000000 */
[----:B------:R2:W-:Y:S01]  /*8220*/  @P6 SYNCS.ARRIVE.TRANS64.RED.A1T0 RZ, [R82+URZ], RZ ;  /* 0x000000ff52ff69a7 */ /* 0x0005e200081004ff */
[----:B------:R-:W-:Y:S01]  /*8230*/  BSSY B1, `(.L_x_150) ;  /* 0x0000013000017945 */ /* 0x000fe20003800000 */
[----:B------:R-:W3:Y:S02]  /*8240*/  @P6 SYNCS.PHASECHK.TRANS64.TRYWAIT P0, [R83+URZ+0x1a0], R88 ;  /* 0x0001a058530065a7 */ /* 0x000ee400080011ff */
[----:B---3--:R-:W-:Y:S01]  /*8250*/  @P6 SEL R39, RZ, 0x1, !P0 ;  /* 0x00000001ff276807 */ /* 0x008fe20004000000 */
[----:B--2---:R-:W-:Y:S06]  /*8260*/  @!P6 BRA `(.L_x_151) ;  /* 0x00000000003ce947 */ /* 0x004fec0003800000 */
[----:B------:R-:W-:Y:S01]  /*8270*/  ISETP.NE.AND P1, PT, R80, RZ, PT ;  /* 0x000000ff5000720c */ /* 0x000fe20003f25270 */
[----:B------:R-:W-:Y:S01]  /*8280*/  BSSY B0, `(.L_x_152) ;  /* 0x0000009000007945 */ /* 0x000fe20003800000 */
[----:B------:R-:W-:Y:S11]  /*8290*/  ISETP.NE.AND P0, PT, R39, RZ, PT ;  /* 0x000000ff2700720c */ /* 0x000ff60003f05270 */
[----:B------:R-:W-:Y:S05]  /*82a0*/  @P1 IMAD R2, R38, 0x1000, R77 ;  /* 0x0000100026021824 */ /* 0x000fea00078e024d */
[----:B------:R-:W-:Y:S05]  /*82b0*/  @P1 IADD3 R0, PT, PT, R2, UR48, RZ ;  /* 0x0000003002001c10 */ /* 0x000fea000fffe0ff */
[----:B------:R-:W-:Y:S01]  /*82c0*/  @P1 IMAD.IADD R0, R81, 0x1, R0 ;  /* 0x0000000151001824 */ /* 0x000fe200078e0200 */
[----:B------:R-:W-:Y:S06]  /*82d0*/  @P0 BRA `(.L_x_153) ;  /* 0x00000000000c0947 */ /* 0x000fec0003800000 */
[----:B------:R-:W-:Y:S04]  /*82e0*/  SHF.L.U32 R4, R71, 0x1f, RZ ;  /* 0x0000001f47047819 */ /* 0x000fe800000006ff */
[----:B------:R-:W2:Y:S02]  /*82f0*/  SYNCS.PHASECHK.TRANS64.TRYWAIT P0, [R83+URZ+0x1a0], R4 ;  /* 0x0001a004530075a7 */ /* 0x000ea400080011ff */
[----:B--2---:R-:W-:Y:S05]  /*8300*/  @!P0 BRA `(.L_x_154) ;  /* 0x0000002800008947 */ /* 0x004fea0003800000 */
.L_x_153:
[----:B------:R-:W-:Y:S05]  /*8310*/  BSYNC B0 ;  /* 0x0000000000007941 */ /* 0x000fea0003800000 */
.L_x_152:
[----:B------:R-:W-:Y:S02]  /*8320*/  ISETP.NE.AND P0, PT, R80, RZ, PT ;  /* 0x000000ff5000720c */ /* 0x000fe40003f05270 */
[----:B------:R-:W-:Y:S11]  /*8330*/  IADD3 R38, PT, PT, R38, 0x1, RZ ;  /* 0x0000000126267810 */ /* 0x000ff60007ffe0ff */
[----:B------:R3:W4:Y:S04]  /*8340*/  @P0 LDS.128 R40, [R2+UR48+0x300] ;  /* 0x0003003002280984 */ /* 0x0007280008000c00 */
[----:B------:R3:W1:Y:S02]  /*8350*/  @P0 LDS.128 R48, [R0+0x300] ;  /* 0x0003000000300984 */ /* 0x0006640000000c00 */
.L_x_151:
[----:B------:R-:W-:Y:S05]  /*8360*/  BSYNC B1 ;  /* 0x0000000000017941 */ /* 0x000fea0003800000 */
.L_x_150:
[----:B------:R-:W-:Y:S05]  /*8370*/  VIADD R3, R34, 0x20 ;  /* 0x0000002022037836 */ /* 0x000fea0000000000 */
[----:B------:R-:W-:Y:S04]  /*8380*/  SHF.R.U32.HI R3, RZ, 0x15, R3 ;  /* 0x00000015ff037819 */ /* 0x000fe80000011603 */
[----:B------:R-:W-:Y:S11]  /*8390*/  LOP3.LUT P0, RZ, R3, 0x3, R66, 0x48, !PT ;  /* 0x0000000303ff7812 */ /* 0x000ff60007804842 */
[----:B------:R-:W-:Y:S02]  /*83a0*/  @!UPT UIADD3 URZ, UPT, UPT, URZ, URZ, URZ ;  /* 0x000000fffffff290 */ /* 0x000fe4000fffe0ff */
[----:B------:R-:W-:Y:S05]  /*83b0*/  @!P0 BRA `(.L_x_155) ;  /* 0x0000000000408947 */ /* 0x000fea0003800000 */
[----:B------:R-:W5:Y:S01]  /*83c0*/  LDCU.64 UR8, c[0x4][0x70] ;  /* 0x01000e00ff0877ac */ /* 0x000f620008000a00 */
[----:B------:R-:W-:Y:S01]  /*83d0*/  MOV R3, 0x0 ;  /* 0x0000000000037802 */ /* 0x000fe20000000f00 */
[----:B------:R-:W-:Y:S02]  /*83e0*/  HFMA2 R12, -RZ, RZ, 0, 5.9604644775390625e-08 ;  /* 0x00000001ff0c7431 */ /* 0x000fe400000001ff */
[----:B------:R-:W-:Y:S02]  /*83f0*/  IMAD.MOV.U32 R8, RZ, RZ, 0x192 ;  /* 0x00000192ff087424 */ /* 0x000fe400078e00ff */
[----:B------:R-:W-:Y:S01]  /*8400*/  IMAD.MOV.U32 R13, RZ, RZ, RZ ;  /* 0x000000ffff0d7224 */ /* 0x000fe200078e00ff */
[----:B------:R-:W4:Y:S01]  /*8410*/  LDCU.64 UR6, c[0x4][0x78] ;  /* 0x01000f00ff0677ac */ /* 0x000f220008000a00 */
[----:B---3--:R-:W3:Y:S01]  /*8420*/  LDC.64 R2, c[0x4][R3] ;  /* 0x0100000003027b82 */ /* 0x008ee20000000a00 */
[----:B------:R-:W1:Y:S01]  /*8430*/  LDCU.64 UR4, c[0x4][0x10] ;  /* 0x01000200ff0477ac */ /* 0x000e620008000a00 */
[----:B-----5:R-:W-:Y:S01]  /*8440*/  MOV R5, UR9 ;  /* 0x0000000900057c02 */ /* 0x020fe20008000f00 */
[----:B--2---:R-:W-:Y:S01]  /*8450*/  IMAD.U32 R4, RZ, RZ, UR8 ;  /* 0x00000008ff047e24 */ /* 0x004fe2000f8e00ff */
[----:B----4-:R-:W-:Y:S01]  /*8460*/  MOV R7, UR7 ;  /* 0x0000000700077c02 */ /* 0x010fe20008000f00 */
[----:B------:R-:W-:Y:S01]  /*8470*/  IMAD.U32 R6, RZ, RZ, UR6 ;  /* 0x00000006ff067e24 */ /* 0x000fe2000f8e00ff */
[----:B-1----:R-:W-:Y:S01]  /*8480*/  MOV R11, UR5 ;  /* 0x00000005000b7c02 */ /* 0x002fe20008000f00 */
[----:B------:R-:W-:Y:S02]  /*8490*/  IMAD.U32 R10, RZ, RZ, UR4 ;  /* 0x00000004ff0a7e24 */ /* 0x000fe4000f8e00ff */
[----:B------:R-:W-:Y:S07]  /*84a0*/  LEPC R20, `(.L_x_155) ;  /* 0x000000001014794e */ /* 0x000fee0000000000 */
[----:B---3--:R-:W-:Y:S05]  /*84b0*/  CALL.ABS.NOINC R2 ;  /* 0x0000000002007343 */ /* 0x008fea0003c00000 */
.L_x_155:
        /* <DEDUP_REMOVED lines=8> */
[----:B--2---:R-:W-:Y:S01]  /*8540*/  MOV R83, UR37 ;  /* 0x0000002500537c02 */ /* 0x004fe20008000f00 */
[----:B-1----:R-:W-:Y:S01]  /*8550*/  HADD2.F32 R37, -RZ, R48.H0_H0 ;  /* 0x20000030ff257230 */ /* 0x002fe20000004100 */
[----:B------:R-:W-:Y:S01]  /*8560*/  @P6 LEA R82, R82, UR48, 0x3 ;  /* 0x0000003052526c11 */ /* 0x000fe2000f8e18ff */
[----:B------:R-:W-:Y:S01]  /*8570*/  BSSY.RECONVERGENT B0, `(.L_x_156) ;  /* 0x0000052000007945 */ /* 0x000fe20003800200 */
[----:B------:R-:W-:Y:S02]  /*8580*/  LEA R88, R38, UR48, 0x3 ;  /* 0x0000003026587c11 */ /* 0x000fe4000f8e18ff */
[----:B------:R-:W-:Y:S01]  /*8590*/  @P6 IADD3 R82, PT, PT, R82, 0x1c0, RZ ;  /* 0x000001c052526810 */ /* 0x000fe20007ffe0ff */
[----:B------:R-:W3:Y:S03]  /*85a0*/  LDTM.x16 R4, tmem[UR4+0x20] ;  /* 0x00002004000479ee */ /* 0x000ee60008240000 */
[----:B------:R-:W-:Y:S02]  /*85b0*/  @P6 PRMT R82, R83, 0x654, R82 ;  /* 0x0000065453526816 */ /* 0x000fe40000000052 */
[----:B------:R-:W-:Y:S01]  /*85c0*/  @P6 SHF.L.U32 R83, R71, 0x1f, RZ ;  /* 0x0000001f47536819 */ /* 0x000fe200000006ff */
[C---:B---3--:R-:W-:Y:S01]  /*85d0*/  FMUL R0, R32.reuse, R4 ;  /* 0x0000000420007220 */ /* 0x048fe20000400000 */
        /* <DEDUP_REMOVED lines=75> */
.L_x_157:
[----:B------:R-:W-:Y:S05]  /*8a90*/  BSYNC.RECONVERGENT B0 ;  /* 0x0000000000007941 */ /* 0x000fea0003800200 */
.L_x_156:
        /* <DEDUP_REMOVED lines=19> */
.L_x_161:
[----:B------:R-:W-:Y:S05]  /*8bd0*/  BSYNC B0 ;  /* 0x0000000000007941 */ /* 0x000fea0003800000 */
.L_x_160:
[----:B------:R-:W-:Y:S11]  /*8be0*/  ISETP.NE.AND P0, PT, R80, RZ, PT ;  /* 0x000000ff5000720c */ /* 0x000ff60003f05270 */
[----:B------:R-:W-:Y:S02]  /*8bf0*/  @!UPT UIADD3 URZ, UPT, UPT, URZ, URZ, URZ ;  /* 0x000000fffffff290 */ /* 0x000fe4000fffe0ff */
[----:B------:R3:W4:Y:S04]  /*8c00*/  @P0 LDS.128 R40, [R38+UR48+0x300] ;  /* 0x0003003026280984 */ /* 0x0007280008000c00 */
[----:B------:R3:W1:Y:S02]  /*8c10*/  @P0 LDS.128 R48, [R81+0x300] ;  /* 0x0003000051300984 */ /* 0x0006640000000c00 */
.L_x_159:
[----:B------:R-:W-:Y:S05]  /*8c20*/  BSYNC B1 ;  /* 0x0000000000017941 */ /* 0x000fea0003800000 */
.L_x_158:
        /* <DEDUP_REMOVED lines=11> */
[----:B------:R-:W1:Y:S01]  /*8ce0*/  LDC.64 R2, c[0x4][R3] ;  /* 0x0100000003027b82 */ /* 0x000e620000000a00 */
[----:B------:R-:W3:Y:S01]  /*8cf0*/  LDCU.64 UR4, c[0x4][0x10] ;  /* 0x01000200ff0477ac */ /* 0x000ee20008000a00 */
[----:B--2---:R-:W-:Y:S01]  /*8d00*/  MOV R5, UR9 ;  /* 0x0000000900057c02 */ /* 0x004fe20008000f00 */
[----:B------:R-:W-:Y:S01]  /*8d10*/  IMAD.U32 R4, RZ, RZ, UR8 ;  /* 0x00000008ff047e24 */ /* 0x000fe2000f8e00ff */
[----:B-----5:R-:W-:Y:S01]  /*8d20*/  MOV R7, UR7 ;  /* 0x0000000700077c02 */ /* 0x020fe20008000f00 */
[----:B------:R-:W-:Y:S01]  /*8d30*/  IMAD.U32 R6, RZ, RZ, UR6 ;  /* 0x00000006ff067e24 */ /* 0x000fe2000f8e00ff */
[----:B---3--:R-:W-:Y:S01]  /*8d40*/  MOV R11, UR5 ;  /* 0x00000005000b7c02 */ /* 0x008fe20008000f00 */
[----:B------:R-:W-:Y:S02]  /*8d50*/  IMAD.U32 R10, RZ, RZ, UR4 ;  /* 0x00000004ff0a7e24 */ /* 0x000fe4000f8e00ff */
[----:B------:R-:W-:Y:S07]  /*8d60*/  LEPC R20, `(.L_x_163) ;  /* 0x000000001014794e */ /* 0x000fee0000000000 */
[----:B-1--4-:R-:W-:Y:S05]  /*8d70*/  CALL.ABS.NOINC R2 ;  /* 0x0000000002007343 */ /* 0x012fea0003c00000 */
.L_x_163:
[----:B------:R-:W-:Y:S01]  /*8d80*/  ISETP.NE.AND P0, PT, R72, RZ, PT ;  /* 0x000000ff4800720c */ /* 0x000fe20003f05270 */
[----:B------:R-:W-:Y:S05]  /*8d90*/  WARPSYNC.ALL ;  /* 0x0000000000007948 */ /* 0x000fea0003800000 */
[----:B------:R-:W-:Y:S01]  /*8da0*/  R2UR UR4, R34 ;  /* 0x00000000220472ca */ /* 0x000fe200000e0000 */
[--C-:B----4-:R-:W-:Y:S01]  /*8db0*/  HADD2.F32 R20, -RZ, R40.reuse.H0_H0 ;  /* 0x20000028ff147230 */ /* 0x110fe20000004100 */
[----:B------:R-:W-:Y:S01]  /*8dc0*/  IADD3 R74, PT, PT, R74, 0x230, RZ ;  /* 0x000002304a4a7810 */ /* 0x000fe20007ffe0ff */
[----:B------:R-:W-:Y:S01]  /*8dd0*/  HADD2.F32 R36, -RZ, R40.H1_H1 ;  /* 0x30000028ff247230 */ /* 0x000fe20000004100 */
[----:B------:R-:W-:Y:S01]  /*8de0*/  BSSY.RECONVERGENT B0, `(.L_x_164) ;  /* 0x0000053000007945 */ /* 0x000fe20003800200 */
[--C-:B------:R-:W-:Y:S01]  /*8df0*/  HADD2.F32 R21, -RZ, R41.reuse.H0_H0 ;  /* 0x20000029ff157230 */ /* 0x100fe20000004100 */
[----:B------:R-:W-:Y:S01]  /*8e00*/  LOP3.LUT R74, R74, 0xfefffff8, RZ, 0xc0, !PT ;  /* 0xfefffff84a4a7812 */ /* 0x000fe200078ec0ff */
[----:B---3--:R-:W-:Y:S02]  /*8e10*/  HADD2.F32 R38, -RZ, R41.H1_H1 ;  /* 0x30000029ff267230 */ /* 0x008fe40000004100 */
[--C-:B------:R-:W-:Y:S02]  /*8e20*/  HADD2.F32 R37, -RZ, R42.reuse.H0_H0 ;  /* 0x2000002aff257230 */ /* 0x100fe40000004100 */
[----:B------:R-:W-:Y:S02]  /*8e30*/  HADD2.F32 R40, -RZ, R42.H1_H1 ;  /* 0x3000002aff287230 */ /* 0x000fe40000004100 */
[----:B------:R-:W2:Y:S01]  /*8e40*/  LDTM.x16 R4, tmem[UR4+0x30] ;  /* 0x00003004000479ee */ /* 0x000ea20008240000 */
[----:B------:R-:W-:Y:S01]  /*8e50*/  NOP ;  /* 0x0000000000007918 */ /* 0x000fe20000000000 */
[----:B--2---:R2:W-:Y:S01]  /*8e60*/  SYNCS.ARRIVE.TRANS64.RED.A1T0 RZ, [R74+URZ], RZ ;  /* 0x000000ff4aff79a7 */ /* 0x0045e200081004ff */
[--C-:B------:R-:W-:Y:S02]  /*8e70*/  HADD2.F32 R39, -RZ, R43.reuse.H0_H0 ;  /* 0x2000002bff277230 */ /* 0x100fe40000004100 */
[----:B------:R-:W-:Y:S02]  /*8e80*/  HADD2.F32 R42, -RZ, R43.H1_H1 ;  /* 0x3000002bff2a7230 */ /* 0x000fe40000004100 */
[--C-:B-1----:R-:W-:Y:S02]  /*8e90*/  HADD2.F32 R41, -RZ, R48.reuse.H0_H0 ;  /* 0x20000030ff297230 */ /* 0x102fe40000004100 */
[----:B------:R-:W-:Y:S02]  /*8ea0*/  HADD2.F32 R43, -RZ, R48.H1_H1 ;  /* 0x30000030ff2b7230 */ /* 0x000fe40000004100 */
[--C-:B------:R-:W-:Y:S02]  /*8eb0*/  HADD2.F32 R44, -RZ, R49.reuse.H0_H0 ;  /* 0x20000031ff2c7230 */ /* 0x100fe40000004100 */
[----:B------:R-:W-:Y:S02]  /*8ec0*/  HADD2.F32 R46, -RZ, R49.H1_H1 ;  /* 0x30000031ff2e7230 */ /* 0x000fe40000004100 */
[--C-:B------:R-:W-:Y:S02]  /*8ed0*/  HADD2.F32 R45, -RZ, R50.reuse.H0_H0 ;  /* 0x20000032ff2d7230 */ /* 0x100fe40000004100 */
[----:B------:R-:W-:Y:S02]  /*8ee0*/  HADD2.F32 R48, -RZ, R50.H1_H1 ;  /* 0x30000032ff307230 */ /* 0x000fe40000004100 */
[--C-:B------:R-:W-:Y:S02]  /*8ef0*/  HADD2.F32 R47, -RZ, R51.reuse.H0_H0 ;  /* 0x20000033ff2f7230 */ /* 0x100fe40000004100 */
[----:B------:R-:W-:Y:S02]  /*8f00*/  HADD2.F32 R50, -RZ, R51.H1_H1 ;  /* 0x30000033ff327230 */ /* 0x000fe40000004100 */
[C---:B------:R-:W-:Y:S01]  /*8f10*/  FMUL R4, R32.reuse, R4 ;  /* 0x0000000420047220 */ /* 0x040fe20000400000 */
[C---:B------:R-:W-:Y:S01]  /*8f20*/  FMUL R5, R32.reuse, R5 ;  /* 0x0000000520057220 */ /* 0x040fe20000400000 */
[C---:B------:R-:W-:Y:S01]  /*8f30*/  FMUL R6, R32.reuse, R6 ;  /* 0x0000000620067220 */ /* 0x040fe20000400000 */
[C---:B------:R-:W-:Y:S01]  /*8f40*/  FMUL R7, R32.reuse, R7 ;  /* 0x0000000720077220 */ /* 0x040fe20000400000 */
[C---:B------:R-:W-:Y:S01]  /*8f50*/  FFMA R4, R35.reuse, R20, R4 ;  /* 0x0000001423047223 */ /* 0x040fe20000000004 */
        /* <DEDUP_REMOVED lines=21> */
[----:B------:R-:W-:Y:S01]  /*90b0*/  FFMA R15, R35, R46, R15 ;  /* 0x0000002e230f7223 */ /* 0x000fe2000000000f */
        /* <DEDUP_REMOVED lines=20> */
[----:B-1----:R-:W1:Y:S02]  /*9200*/  FENCE.VIEW.ASYNC.S ;  /* 0x00000000000073c6 */ /* 0x002e640000000000 */
[----:B-1----:R-:W-:Y:S06]  /*9210*/  BAR.SYNC.DEFER_BLOCKING 0x1, 0x80 ;  /* 0x0042000000007b1d */ /* 0x002fec0000010000 */
        /* <DEDUP_REMOVED lines=14> */
[----:B-1----:R-:W-:Y:S04]  /*9300*/  DEPBAR.LE SB0, 0x1 ;  /* 0x000080400000791a */ /* 0x002fe80000000000 */
.L_x_165:
[----:B------:R-:W-:Y:S05]  /*9310*/  BSYNC.RECONVERGENT B0 ;  /* 0x0000000000007941 */ /* 0x000fea0003800200 */
.L_x_164:
[----:B------:R-:W-:Y:S01]  /*9320*/  BAR.SYNC.DEFER_BLOCKING 0x1, 0x80 ;  /* 0x0042000000007b1d */ /* 0x000fe20000010000 */
[----:B------:R-:W-:Y:S01]  /*9330*/  UISETP.NE.AND UP0, UPT, UR49, -0x4, UPT ;  /* 0xfffffffc3100788c */ /* 0x000fe2000bf05270 */
[----:B------:R-:W-:Y:S08]  /*9340*/  IADD3 R0, PT, PT, R30, 0x1, RZ ;  /* 0x000000011e007810 */ /* 0x000ff00007ffe0ff */
[----:B------:R-:W-:Y:S05]  /*9350*/  BRA.U !UP0, `(.L_x_166) ;  /* 0x0000000108287547 */ /* 0x000fea000b800000 */
[----:B------:R-:W-:Y:S01]  /*9360*/  ISETP.NE.AND P0, PT, R78, RZ, PT ;  /* 0x000000ff4e00720c */ /* 0x000fe20003f05270 */
[----:B------:R-:W-:Y:S01]  /*9370*/  IMAD.U32 R3, RZ, RZ, UR51 ;  /* 0x00000033ff037e24 */ /* 0x000fe2000f8e00ff */
[----:B------:R-:W-:Y:S01]  /*9380*/  UIADD3 UR51, UPT, UPT, UR51, 0x1, URZ ;  /* 0x0000000133337890 */ /* 0x000fe2000fffe0ff */
[----:B------:R-:W-:Y:S03]  /*9390*/  IMAD.U32 R2, RZ, RZ, UR37 ;  /* 0x00000025ff027e24 */ /* 0x000fe6000f8e00ff */
[----:B------:R-:W-:Y:S04]  /*93a0*/  UISETP.NE.AND UP0, UPT, UR51, 0x4, UPT ;  /* 0x000000043300788c */ /* 0x000fe8000bf05270 */
[----:B------:R-:W-:Y:S03]  /*93b0*/  USEL UR51, UR51, URZ, UP0 ;  /* 0x000000ff33337287 */ /* 0x000fe60008000000 */
[----:B------:R-:W-:Y:S05]  /*93c0*/  @P0 LEA R3, R3, UR48, 0x3 ;  /* 0x0000003003030c11 */ /* 0x000fea000f8e18ff */
[----:B------:R-:W-:Y:S05]  /*93d0*/  @P0 VIADD R3, R3, 0x1c0 ;  /* 0x000001c003030836 */ /* 0x000fea0000000000 */
[----:B------:R-:W-:Y:S04]  /*93e0*/  @P0 PRMT R2, R2, 0x654, R3 ;  /* 0x0000065402020816 */ /* 0x000fe80000000003 */
[----:B------:R1:W-:Y:S03]  /*93f0*/  @P0 SYNCS.ARRIVE.TRANS64.RED.A1T0 RZ, [R2+URZ], RZ ;  /* 0x000000ff02ff09a7 */ /* 0x0003e600081004ff */
.L_x_166:
[----:B------:R-:W-:Y:S01]  /*9400*/  ISETP.NE.AND P2, PT, R73, RZ, PT ;  /* 0x000000ff4900720c */ /* 0x000fe20003f45270 */
[----:B------:R-:W-:Y:S01]  /*9410*/  UIADD3 UR49, UPT, UPT, UR49, 0x4, URZ ;  /* 0x0000000431317890 */ /* 0x000fe2000fffe0ff */
[----:B------:R-:W-:Y:S01]  /*9420*/  ISETP.NE.AND P0, PT, R76, 0x2, PT ;  /* 0x000000024c00780c */ /* 0x000fe20003f05270 */
[----:B------:R-:W-:Y:S01]  /*9430*/  IMAD.IADD R20, R29, 0x1, R58 ;  /* 0x000000011d147824 */ /* 0x000fe200078e023a */
[----:B------:R-:W-:Y:S01]  /*9440*/  ISETP.NE.AND P1, PT, R0, 0x4, PT ;  /* 0x000000040000780c */ /* 0x000fe20003f25270 */
[----:B------:R-:W-:Y:S01]  /*9450*/  IMAD.IADD R21, R31, 0x1, R60 ;  /* 0x000000011f157824 */ /* 0x000fe200078e023c */
[----:B-1----:R-:W-:Y:S02]  /*9460*/  SEL R2, RZ, 0x1, P0 ;  /* 0x00000001ff027807 */ /* 0x002fe40000000000 */
[----:B------:R-:W-:Y:S02]  /*9470*/  SEL R3, RZ, 0x1, P1 ;  /* 0x00000001ff037807 */ /* 0x000fe40000800000 */
[----:B------:R-:W-:Y:S02]  /*9480*/  LOP3.LUT R69, R69, R2, RZ, 0x3c, !PT ;  /* 0x0000000245457212 */ /* 0x000fe400078e3cff */
[----:B------:R-:W-:Y:S02]  /*9490*/  LOP3.LUT R70, R70, R3, RZ, 0x3c, !PT ;  /* 0x0000000346467212 */ /* 0x000fe400078e3cff */
[----:B------:R-:W-:Y:S02]  /*94a0*/  @P2 R2UR UR36, R68 ;  /* 0x00000000442422ca */ /* 0x000fe400000e0000 */
[----:B------:R-:W-:Y:S02]  /*94b0*/  SEL R76, R76, RZ, P0 ;  /* 0x000000ff4c4c7207 */ /* 0x000fe40000000000 */
[----:B------:R-:W-:Y:S01]  /*94c0*/  SEL R30, R0, RZ, P1 ;  /* 0x000000ff001e7207 */ /* 0x000fe20000800000 */
[----:B------:R-:W-:Y:S10]  /*94d0*/  @P2 BRA `(.L_x_167) ;  /* 0xffffffcc00d42947 */ /* 0x000ff4000383ffff */
[----:B------:R-:W-:-:S09]  /*94e0*/  UISETP.NE.AND UP0, UPT, UR50, URZ, UPT ;  /* 0x000000ff3200728c */ /* 0x000fd2000bf05270 */
[----:B------:R-:W-:Y:S05]  /*94f0*/  BRA.U !UP0, `(.L_x_168) ;  /* 0x0000000108487547 */ /* 0x000fea000b800000 */
[----:B------:R-:W1:Y:S02]  /*9500*/  LDCU.64 UR4, c[0x0][0x890] ;  /* 0x00011200ff0477ac */ /* 0x000e640008000a00 */
[----:B-1----:R-:W-:-:S04]  /*9510*/  UISETP.NE.U32.AND UP0, UPT, UR4, URZ, UPT ;  /* 0x000000ff0400728c */ /* 0x002fc8000bf05070 */
[----:B------:R-:W-:-:S09]  /*9520*/  UISETP.NE.AND.EX UP0, UPT, UR5, URZ, UPT, UP0 ;  /* 0x000000ff0500728c */ /* 0x000fd2000bf05300 */
[----:B------:R-:W-:Y:S05]  /*9530*/  BRA.U UP0, `(.L_x_169) ;  /* 0x00000001000c7547 */ /* 0x000fea000b800000 */
[----:B------:R-:W-:-:S13]  /*9540*/  FSETP.NEU.AND P0, PT, R35, RZ, PT ;  /* 0x000000ff2300720b */ /* 0x000fda0003f0d000 */
[----:B------:R-:W-:Y:S05]  /*9550*/  @!P0 EXIT ;  /* 0x000000000000894d */ /* 0x000fea0003800000 */
[----:B------:R-:W-:Y:S05]  /*9560*/  BRA `(.L_x_168) ;  /* 0x00000000002c7947 */ /* 0x000fea0003800000 */
.L_x_169:
[----:B------:R-:W-:Y:S01]  /*9570*/  ISETP.NE.AND P0, PT, R75, RZ, PT ;  /* 0x000000ff4b00720c */ /* 0x000fe20003f05270 */
[----:B------:R-:W-:-:S12]  /*9580*/  BSSY.RECONVERGENT B0, `(.L_x_168) ;  /* 0x0000009000007945 */ /* 0x000fd80003800200 */
[----:B------:R-:W-:Y:S05]  /*9590*/  @P0 BRA `(.L_x_170) ;  /* 0x0000000000140947 */ /* 0x000fea0003800000 */
[----:B------:R-:W1:Y:S02]  /*95a0*/  LDCU.64 UR4, c[0x0][0x888] ;  /* 0x00011100ff0477ac */ /* 0x000e640008000a00 */
[----:B-1----:R-:W-:-:S04]  /*95b0*/  ISETP.NE.U32.AND P0, PT, RZ, UR4, PT ;  /* 0x00000004ff007c0c */ /* 0x002fc8000bf05070 */
[----:B------:R-:W-:-:S13]  /*95c0*/  ISETP.NE.AND.EX P0, PT, RZ, UR5, PT, P0 ;  /* 0x00000005ff007c0c */ /* 0x000fda000bf05300 */
[----:B------:R-:W-:Y:S05]  /*95d0*/  @!P0 EXIT ;  /* 0x000000000000894d */ /* 0x000fea0003800000 */
[----:B------:R-:W-:Y:S05]  /*95e0*/  BRA `(.L_x_171) ;  /* 0x0000000000087947 */ /* 0x000fea0003800000 */
.L_x_170:
[----:B------:R-:W-:-:S13]  /*95f0*/  FSETP.NEU.AND P0, PT, R35, RZ, PT ;  /* 0x000000ff2300720b */ /* 0x000fda0003f0d000 */
[----:B------:R-:W-:Y:S05]  /*9600*/  @!P0 EXIT ;  /* 0x000000000000894d */ /* 0x000fea0003800000 */
.L_x_171:
[----:B------:R-:W-:Y:S05]  /*9610*/  BSYNC.RECONVERGENT B0 ;  /* 0x0000000000007941 */ /* 0x000fea0003800200 */
.L_x_168:
[----:B------:R-:W-:Y:S01]  /*9620*/  ULEA UR4, UR51, UR48, 0x3 ;  /* 0x0000003033047291 */ /* 0x000fe2000f8e18ff */
[----:B------:R-:W-:-:S04]  /*9630*/  DEPBAR.LE SB0, 0x0 ;  /* 0x000080000000791a */ /* 0x000fc80000000000 */
[----:B------:R-:W-:-:S04]  /*9640*/  UIADD3 UR4, UPT, UPT, UR4, 0x1c0, URZ ;  /* 0x000001c004047890 */ /* 0x000fc8000fffe0ff */
[----:B------:R-:W-:-:S09]  /*9650*/  UPRMT UR4, UR37, 0x654, UR4 ;  /* 0x0000065425047896 */ /* 0x000fd20008000004 */
[----:B------:R-:W-:Y:S01]  /*9660*/  SYNCS.ARRIVE.TRANS64.RED.A1T0 RZ, [UR4], RZ ;  /* 0x000000ffffff79a7 */ /* 0x000fe20008100404 */
[----:B------:R-:W-:Y:S05]  /*9670*/  EXIT ;  /* 0x000000000000794d */ /* 0x000fea0003800000 */
.L_x_25:
[----:B--2---:R2:W4:Y:S02]  /*9680*/  SYNCS.PHASECHK.TRANS64.TRYWAIT P0, [R3+URZ+0x260], R2 ;  /* 0x00026002030075a7 */ /* 0x00452400080011ff */
[----:B----4-:R-:W-:Y:S05]  /*9690*/  @!P0 NANOSLEEP.SYNCS 0x989680 ;  /* 0x009896800000895d */ /* 0x010fea0003900000 */
[----:B------:R-:W4:Y:S02]  /*96a0*/  @!P0 SYNCS.PHASECHK.TRANS64 P0, [R3+URZ+0x260], R2 ;  /* 0x00026002030085a7 */ /* 0x000f2400080010ff */
[----:B----4-:R-:W-:Y:S05]  /*96b0*/  @!P0 BRA `(.L_x_25) ;  /* 0xfffffffc00f08947 */ /* 0x010fea000383ffff */
[----:B------:R-:W-:Y:S05]  /*96c0*/  BRA `(.L_x_172) ;  /* 0xffffff84000c7947 */ /* 0x000fea000383ffff */
.L_x_28:
[----:B-1----:R-:W-:-:S07]  /*96d0*/  MOV R2, UR33 ;  /* 0x0000002100027c02 */ /* 0x002fce0008000f00 */
.L_x_173:
[----:B-1----:R1:W2:Y:S02]  /*96e0*/  SYNCS.PHASECHK.TRANS64.TRYWAIT P0, [R2+URZ+0xd0], R5 ;  /* 0x0000d005020075a7 */ /* 0x0022a400080011ff */
[----:B--2---:R-:W-:Y:S05]  /*96f0*/  @!P0 NANOSLEEP.SYNCS 0x989680 ;  /* 0x009896800000895d */ /* 0x004fea0003900000 */
[----:B------:R-:W2:Y:S02]  /*9700*/  @!P0 SYNCS.PHASECHK.TRANS64 P0, [R2+URZ+0xd0], R5 ;  /* 0x0000d005020085a7 */ /* 0x000ea400080010ff */
[----:B--2---:R-:W-:Y:S05]  /*9710*/  @!P0 BRA `(.L_x_173) ;  /* 0xfffffffc00f08947 */ /* 0x004fea000383ffff */
[----:B------:R-:W-:Y:S05]  /*9720*/  BRA `(.L_x_27) ;  /* 0xffffff8400707947 */ /* 0x000fea000383ffff */
.L_x_35:
[----:B-1----:R-:W-:-:S07]  /*9730*/  MOV R2, UR17 ;  /* 0x0000001100027c02 */ /* 0x002fce0008000f00 */
.L_x_174:
[----:B-1----:R1:W2:Y:S02]  /*9740*/  SYNCS.PHASECHK.TRANS64.TRYWAIT P0, [R2+URZ+0xd0], R5 ;  /* 0x0000d005020075a7 */ /* 0x0022a400080011ff */
[----:B--2---:R-:W-:Y:S05]  /*9750*/  @!P0 NANOSLEEP.SYNCS 0x989680 ;  /* 0x009896800000895d */ /* 0x004fea0003900000 */
[----:B------:R-:W2:Y:S02]  /*9760*/  @!P0 SYNCS.PHASECHK.TRANS64 P0, [R2+URZ+0xd0], R5 ;  /* 0x0000d005020085a7 */ /* 0x000ea400080010ff */
[----:B--2---:R-:W-:Y:S05]  /*9770*/  @!P0 BRA `(.L_x_174) ;  /* 0xfffffffc00f08947 */ /* 0x004fea000383ffff */
[----:B------:R-:W-:Y:S05]  /*9780*/  BRA `(.L_x_34) ;  /* 0xffffff8800287947 */ /* 0x000fea000383ffff */
.L_x_40:
[----:B-1----:R1:W2:Y:S02]  /*9790*/  SYNCS.PHASECHK.TRANS64.TRYWAIT P0, [R2+URZ+0x1f0], R3 ;  /* 0x0001f003020075a7 */ /* 0x0022a400080011ff */
[----:B--2---:R-:W-:Y:S05]  /*97a0*/  @!P0 NANOSLEEP.SYNCS 0x989680 ;  /* 0x009896800000895d */ /* 0x004fea0003900000 */
[----:B------:R-:W2:Y:S02]  /*97b0*/  @!P0 SYNCS.PHASECHK.TRANS64 P0, [R2+URZ+0x1f0], R3 ;  /* 0x0001f003020085a7 */ /* 0x000ea400080010ff */
[----:B--2---:R-:W-:Y:S05]  /*97c0*/  @!P0 BRA `(.L_x_40) ;  /* 0xfffffffc00f08947 */ /* 0x004fea000383ffff */
[----:B------:R-:W-:Y:S05]  /*97d0*/  BRA `(.L_x_175) ;  /* 0xffffff8800c87947 */ /* 0x000fea000383ffff */
.L_x_44:
[----:B---3--:R-:W-:-:S07]  /*97e0*/  MOV R0, UR4 ;  /* 0x0000000400007c02 */ /* 0x008fce0008000f00 */
.L_x_176:
[----:B-1----:R1:W2:Y:S02]  /*97f0*/  SYNCS.PHASECHK.TRANS64.TRYWAIT P0, [R0+URZ], R3 ;  /* 0x00000003000075a7 */ /* 0x0022a400080011ff */
[----:B--2---:R-:W-:Y:S05]  /*9800*/  @!P0 NANOSLEEP.SYNCS 0x989680 ;  /* 0x009896800000895d */ /* 0x004fea0003900000 */
[----:B------:R-:W2:Y:S02]  /*9810*/  @!P0 SYNCS.PHASECHK.TRANS64 P0, [R0+URZ], R3 ;  /* 0x00000003000085a7 */ /* 0x000ea400080010ff */
[----:B--2---:R-:W-:Y:S05]  /*9820*/  @!P0 BRA `(.L_x_176) ;  /* 0xfffffffc00f08947 */ /* 0x004fea000383ffff */
[----:B------:R-:W-:Y:S05]  /*9830*/  BRA `(.L_x_177) ;  /* 0xffffff9000387947 */ /* 0x000fea000383ffff */
.L_x_45:
[----:B---3--:R-:W-:-:S07]  /*9840*/  MOV R0, UR4 ;  /* 0x0000000400007c02 */ /* 0x008fce0008000f00 */
.L_x_178:
[----:B-1----:R1:W2:Y:S02]  /*9850*/  SYNCS.PHASECHK.TRANS64.TRYWAIT P0, [R0+URZ], R3 ;  /* 0x00000003000075a7 */ /* 0x0022a400080011ff */
[----:B--2---:R-:W-:Y:S05]  /*9860*/  @!P0 NANOSLEEP.SYNCS 0x989680 ;  /* 0x009896800000895d */ /* 0x004fea0003900000 */
[----:B------:R-:W2:Y:S02]  /*9870*/  @!P0 SYNCS.PHASECHK.TRANS64 P0, [R0+URZ], R3 ;  /* 0x00000003000085a7 */ /* 0x000ea400080010ff */
[----:B--2---:R-:W-:Y:S05]  /*9880*/  @!P0 BRA `(.L_x_178) ;  /* 0xfffffffc00f08947 */ /* 0x004fea000383ffff */
[----:B------:R-:W-:Y:S05]  /*9890*/  BRA `(.L_x_179) ;  /* 0xffffff9000447947 */ /* 0x000fea000383ffff */
.L_x_46:
[----:B---3--:R-:W-:-:S07]  /*98a0*/  MOV R0, UR4 ;  /* 0x0000000400007c02 */ /* 0x008fce0008000f00 */
.L_x_180:
[----:B-1----:R1:W2:Y:S02]  /*98b0*/  SYNCS.PHASECHK.TRANS64.TRYWAIT P0, [R0+URZ], R3 ;  /* 0x00000003000075a7 */ /* 0x0022a400080011ff */
[----:B--2---:R-:W-:Y:S05]  /*98c0*/  @!P0 NANOSLEEP.SYNCS 0x989680 ;  /* 0x009896800000895d */ /* 0x004fea0003900000 */
[----:B------:R-:W2:Y:S02]  /*98d0*/  @!P0 SYNCS.PHASECHK.TRANS64 P0, [R0+URZ], R3 ;  /* 0x00000003000085a7 */ /* 0x000ea400080010ff */
[----:B--2---:R-:W-:Y:S05]  /*98e0*/  @!P0 BRA `(.L_x_180) ;  /* 0xfffffffc00f08947 */ /* 0x004fea000383ffff */
[----:B------:R-:W-:Y:S05]  /*98f0*/  BRA `(.L_x_181) ;  /* 0xffffff9000507947 */ /* 0x000fea000383ffff */
.L_x_47:
[----:B---3--:R-:W-:-:S07]  /*9900*/  MOV R0, UR4 ;  /* 0x0000000400007c02 */ /* 0x008fce0008000f00 */
.L_x_182:
[----:B-1----:R1:W2:Y:S02]  /*9910*/  SYNCS.PHASECHK.TRANS64.TRYWAIT P0, [R0+URZ], R3 ;  /* 0x00000003000075a7 */ /* 0x0022a400080011ff */
[----:B--2---:R-:W-:Y:S05]  /*9920*/  @!P0 NANOSLEEP.SYNCS 0x989680 ;  /* 0x009896800000895d */ /* 0x004fea0003900000 */
[----:B------:R-:W2:Y:S02]  /*9930*/  @!P0 SYNCS.PHASECHK.TRANS64 P0, [R0+URZ], R3 ;  /* 0x00000003000085a7 */ /* 0x000ea400080010ff */
[----:B--2---:R-:W-:Y:S05]  /*9940*/  @!P0 BRA `(.L_x_182) ;  /* 0xfffffffc00f08947 */ /* 0x004fea000383ffff */
[----:B------:R-:W-:Y:S05]  /*9950*/  BRA `(.L_x_183) ;  /* 0xffffff90005c7947 */ /* 0x000fea000383ffff */
.L_x_48:
[----:B---3--:R-:W-:-:S07]  /*9960*/  MOV R0, UR4 ;  /* 0x0000000400007c02 */ /* 0x008fce0008000f00 */
.L_x_184:
[----:B-1----:R1:W2:Y:S02]  /*9970*/  SYNCS.PHASECHK.TRANS64.TRYWAIT P0, [R0+URZ], R3 ;  /* 0x00000003000075a7 */ /* 0x0022a400080011ff */
[----:B--2---:R-:W-:Y:S05]  /*9980*/  @!P0 NANOSLEEP.SYNCS 0x989680 ;  /* 0x009896800000895d */ /* 0x004fea0003900000 */
[----:B------:R-:W2:Y:S02]  /*9990*/  @!P0 SYNCS.PHASECHK.TRANS64 P0, [R0+URZ], R3 ;  /* 0x00000003000085a7 */ /* 0x000ea400080010ff */
[----:B--2---:R-:W-:Y:S05]  /*99a0*/  @!P0 BRA `(.L_x_184) ;  /* 0xfffffffc00f08947 */ /* 0x004fea000383ffff */
[----:B------:R-:W-:Y:S05]  /*99b0*/  BRA `(.L_x_185) ;  /* 0xffffff9000687947 */ /* 0x000fea000383ffff */
.L_x_49:
[----:B---3--:R-:W-:-:S07]  /*99c0*/  MOV R0, UR4 ;  /* 0x0000000400007c02 */ /* 0x008fce0008000f00 */
.L_x_186:
[----:B-1----:R1:W2:Y:S02]  /*99d0*/  SYNCS.PHASECHK.TRANS64.TRYWAIT P0, [R0+URZ], R3 ;  /* 0x00000003000075a7 */ /* 0x0022a400080011ff */
[----:B--2---:R-:W-:Y:S05]  /*99e0*/  @!P0 NANOSLEEP.SYNCS 0x989680 ;  /* 0x009896800000895d */ /* 0x004fea0003900000 */
[----:B------:R-:W2:Y:S02]  /*99f0*/  @!P0 SYNCS.PHASECHK.TRANS64 P0, [R0+URZ], R3 ;  /* 0x00000003000085a7 */ /* 0x000ea400080010ff */
[----:B--2---:R-:W-:Y:S05]  /*9a00*/  @!P0 BRA `(.L_x_186) ;  /* 0xfffffffc00f08947 */ /* 0x004fea000383ffff */
[----:B------:R-:W-:Y:S05]  /*9a10*/  BRA `(.L_x_187) ;  /* 0xffffff9000747947 */ /* 0x000fea000383ffff */
.L_x_50:
[----:B---3--:R-:W-:-:S07]  /*9a20*/  MOV R0, UR4 ;  /* 0x0000000400007c02 */ /* 0x008fce0008000f00 */
.L_x_188:
[----:B-1----:R1:W2:Y:S02]  /*9a30*/  SYNCS.PHASECHK.TRANS64.TRYWAIT P0, [R0+URZ], R3 ;  /* 0x00000003000075a7 */ /* 0x0022a400080011ff */
[----:B--2---:R-:W-:Y:S05]  /*9a40*/  @!P0 NANOSLEEP.SYNCS 0x989680 ;  /* 0x009896800000895d */ /* 0x004fea0003900000 */
[----:B------:R-:W2:Y:S02]  /*9a50*/  @!P0 SYNCS.PHASECHK.TRANS64 P0, [R0+URZ], R3 ;  /* 0x00000003000085a7 */ /* 0x000ea400080010ff */
[----:B--2---:R-:W-:Y:S05]  /*9a60*/  @!P0 BRA `(.L_x_188) ;  /* 0xfffffffc00f08947 */ /* 0x004fea000383ffff */
[----:B------:R-:W-:Y:S05]  /*9a70*/  BRA `(.L_x_189) ;  /* 0xffffff9000807947 */ /* 0x000fea000383ffff */
.L_x_51:
[----:B---3--:R-:W-:-:S07]  /*9a80*/  MOV R0, UR4 ;  /* 0x0000000400007c02 */ /* 0x008fce0008000f00 */
.L_x_190:
[----:B-1----:R1:W2:Y:S02]  /*9a90*/  SYNCS.PHASECHK.TRANS64.TRYWAIT P0, [R0+URZ], R3 ;  /* 0x00000003000075a7 */ /* 0x0022a400080011ff */
[----:B--2---:R-:W-:Y:S05]  /*9aa0*/  @!P0 NANOSLEEP.SYNCS 0x989680 ;  /* 0x009896800000895d */ /* 0x004fea0003900000 */
[----:B------:R-:W2:Y:S02]  /*9ab0*/  @!P0 SYNCS.PHASECHK.TRANS64 P0, [R0+URZ], R3 ;  /* 0x00000003000085a7 */ /* 0x000ea400080010ff */
[----:B--2---:R-:W-:Y:S05]  /*9ac0*/  @!P0 BRA `(.L_x_190) ;  /* 0xfffffffc00f08947 */ /* 0x004fea000383ffff */
[----:B------:R-:W-:Y:S05]  /*9ad0*/  BRA `(.L_x_191) ;  /* 0xffffff90008c7947 */ /* 0x000fea000383ffff */
.L_x_52:
[----:B---3--:R-:W-:-:S07]  /*9ae0*/  MOV R0, UR4 ;  /* 0x0000000400007c02 */ /* 0x008fce0008000f00 */
.L_x_192:
[----:B-1----:R1:W2:Y:S02]  /*9af0*/  SYNCS.PHASECHK.TRANS64.TRYWAIT P0, [R0+URZ], R3 ;  /* 0x00000003000075a7 */ /* 0x0022a400080011ff */
[----:B--2---:R-:W-:Y:S05]  /*9b00*/  @!P0 NANOSLEEP.SYNCS 0x989680 ;  /* 0x009896800000895d */ /* 0x004fea0003900000 */
[----:B------:R-:W2:Y:S02]  /*9b10*/  @!P0 SYNCS.PHASECHK.TRANS64 P0, [R0+URZ], R3 ;  /* 0x00000003000085a7 */ /* 0x000ea400080010ff */
[----:B--2---:R-:W-:Y:S05]  /*9b20*/  @!P0 BRA `(.L_x_192) ;  /* 0xfffffffc00f08947 */ /* 0x004fea000383ffff */
[----:B------:R-:W-:Y:S05]  /*9b30*/  BRA `(.L_x_193) ;  /* 0xffffff9000987947 */ /* 0x000fea000383ffff */
.L_x_53:
[----:B---3--:R-:W-:-:S07]  /*9b40*/  MOV R0, UR4 ;  /* 0x0000000400007c02 */ /* 0x008fce0008000f00 */
.L_x_194:
[----:B-1----:R1:W2:Y:S02]  /*9b50*/  SYNCS.PHASECHK.TRANS64.TRYWAIT P0, [R0+URZ], R3 ;  /* 0x00000003000075a7 */ /* 0x0022a400080011ff */
[----:B--2---:R-:W-:Y:S05]  /*9b60*/  @!P0 NANOSLEEP.SYNCS 0x989680 ;  /* 0x009896800000895d */ /* 0x004fea0003900000 */
[----:B------:R-:W2:Y:S02]  /*9b70*/  @!P0 SYNCS.PHASECHK.TRANS64 P0, [R0+URZ], R3 ;  /* 0x00000003000085a7 */ /* 0x000ea400080010ff */
[----:B--2---:R-:W-:Y:S05]  /*9b80*/  @!P0 BRA `(.L_x_194) ;  /* 0xfffffffc00f08947 */ /* 0x004fea000383ffff */
[----:B------:R-:W-:Y:S05]  /*9b90*/  BRA `(.L_x_195) ;  /* 0xffffff9000a47947 */ /* 0x000fea000383ffff */
.L_x_54:
[----:B---3--:R-:W-:-:S07]  /*9ba0*/  MOV R0, UR4 ;  /* 0x0000000400007c02 */ /* 0x008fce0008000f00 */
.L_x_196:
[----:B-1----:R1:W2:Y:S02]  /*9bb0*/  SYNCS.PHASECHK.TRANS64.TRYWAIT P0, [R0+URZ], R3 ;  /* 0x00000003000075a7 */ /* 0x0022a400080011ff */
[----:B--2---:R-:W-:Y:S05]  /*9bc0*/  @!P0 NANOSLEEP.SYNCS 0x989680 ;  /* 0x009896800000895d */ /* 0x004fea0003900000 */
[----:B------:R-:W2:Y:S02]  /*9bd0*/  @!P0 SYNCS.PHASECHK.TRANS64 P0, [R0+URZ], R3 ;  /* 0x00000003000085a7 */ /* 0x000ea400080010ff */
[----:B--2---:R-:W-:Y:S05]  /*9be0*/  @!P0 BRA `(.L_x_196) ;  /* 0xfffffffc00f08947 */ /* 0x004fea000383ffff */
[----:B------:R-:W-:Y:S05]  /*9bf0*/  BRA `(.L_x_197) ;  /* 0xffffff9000b07947 */ /* 0x000fea000383ffff */
.L_x_55:
[----:B---3--:R-:W-:-:S07]  /*9c00*/  MOV R0, UR4 ;  /* 0x0000000400007c02 */ /* 0x008fce0008000f00 */
.L_x_198:
[----:B-1----:R1:W2:Y:S02]  /*9c10*/  SYNCS.PHASECHK.TRANS64.TRYWAIT P0, [R0+URZ], R3 ;  /* 0x00000003000075a7 */ /* 0x0022a400080011ff */
[----:B--2---:R-:W-:Y:S05]  /*9c20*/  @!P0 NANOSLEEP.SYNCS 0x989680 ;  /* 0x009896800000895d */ /* 0x004fea0003900000 */
[----:B------:R-:W2:Y:S02]  /*9c30*/  @!P0 SYNCS.PHASECHK.TRANS64 P0, [R0+URZ], R3 ;  /* 0x00000003000085a7 */ /* 0x000ea400080010ff */
[----:B--2---:R-:W-:Y:S05]  /*9c40*/  @!P0 BRA `(.L_x_198) ;  /* 0xfffffffc00f08947 */ /* 0x004fea000383ffff */
[----:B------:R-:W-:Y:S05]  /*9c50*/  BRA `(.L_x_199) ;  /* 0xffffff9000bc7947 */ /* 0x000fea000383ffff */
.L_x_56:
[----:B---3--:R-:W-:-:S07]  /*9c60*/  MOV R0, UR4 ;  /* 0x0000000400007c02 */ /* 0x008fce0008000f00 */
.L_x_200:
[----:B-1----:R1:W2:Y:S02]  /*9c70*/  SYNCS.PHASECHK.TRANS64.TRYWAIT P0, [R0+URZ], R3 ;  /* 0x00000003000075a7 */ /* 0x0022a400080011ff */
[----:B--2---:R-:W-:Y:S05]  /*9c80*/  @!P0 NANOSLEEP.SYNCS 0x989680 ;  /* 0x009896800000895d */ /* 0x004fea0003900000 */
[----:B------:R-:W2:Y:S02]  /*9c90*/  @!P0 SYNCS.PHASECHK.TRANS64 P0, [R0+URZ], R3 ;  /* 0x00000003000085a7 */ /* 0x000ea400080010ff */
[----:B--2---:R-:W-:Y:S05]  /*9ca0*/  @!P0 BRA `(.L_x_200) ;  /* 0xfffffffc00f08947 */ /* 0x004fea000383ffff */
[----:B------:R-:W-:Y:S05]  /*9cb0*/  BRA `(.L_x_201) ;  /* 0xffffff9000c87947 */ /* 0x000fea000383ffff */
.L_x_57:
[----:B---3--:R-:W-:-:S07]  /*9cc0*/  MOV R0, UR4 ;  /* 0x0000000400007c02 */ /* 0x008fce0008000f00 */
.L_x_202:
[----:B-1----:R1:W2:Y:S02]  /*9cd0*/  SYNCS.PHASECHK.TRANS64.TRYWAIT P0, [R0+URZ], R3 ;  /* 0x00000003000075a7 */ /* 0x0022a400080011ff */
[----:B--2---:R-:W-:Y:S05]  /*9ce0*/  @!P0 NANOSLEEP.SYNCS 0x989680 ;  /* 0x009896800000895d */ /* 0x004fea0003900000 */
[----:B------:R-:W2:Y:S02]  /*9cf0*/  @!P0 SYNCS.PHASECHK.TRANS64 P0, [R0+URZ], R3 ;  /* 0x00000003000085a7 */ /* 0x000ea400080010ff */
[----:B--2---:R-:W-:Y:S05]  /*9d00*/  @!P0 BRA `(.L_x_202) ;  /* 0xfffffffc00f08947 */ /* 0x004fea000383ffff */
[----:B------:R-:W-:Y:S05]  /*9d10*/  BRA `(.L_x_203) ;  /* 0xffffff9000d47947 */ /* 0x000fea000383ffff */
.L_x_58:
[----:B---3--:R-:W-:-:S07]  /*9d20*/  MOV R0, UR4 ;  /* 0x0000000400007c02 */ /* 0x008fce0008000f00 */
.L_x_204:
[----:B-1----:R1:W2:Y:S02]  /*9d30*/  SYNCS.PHASECHK.TRANS64.TRYWAIT P0, [R0+URZ], R3 ;  /* 0x00000003000075a7 */ /* 0x0022a400080011ff */
[----:B--2---:R-:W-:Y:S05]  /*9d40*/  @!P0 NANOSLEEP.SYNCS 0x989680 ;  /* 0x009896800000895d */ /* 0x004fea0003900000 */
[----:B------:R-:W2:Y:S02]  /*9d50*/  @!P0 SYNCS.PHASECHK.TRANS64 P0, [R0+URZ], R3 ;  /* 0x00000003000085a7 */ /* 0x000ea400080010ff */
[----:B--2---:R-:W-:Y:S05]  /*9d60*/  @!P0 BRA `(.L_x_204) ;  /* 0xfffffffc00f08947 */ /* 0x004fea000383ffff */
[----:B------:R-:W-:Y:S05]  /*9d70*/  BRA `(.L_x_205) ;  /* 0xffffff9000e07947 */ /* 0x000fea000383ffff */
.L_x_59:
[----:B---3--:R-:W-:-:S07]  /*9d80*/  MOV R0, UR4 ;  /* 0x0000000400007c02 */ /* 0x008fce0008000f00 */
.L_x_206:
[----:B-1----:R1:W2:Y:S02]  /*9d90*/  SYNCS.PHASECHK.TRANS64.TRYWAIT P0, [R0+URZ], R3 ;  /* 0x00000003000075a7 */ /* 0x0022a400080011ff */
[----:B--2---:R-:W-:Y:S05]  /*9da0*/  @!P0 NANOSLEEP.SYNCS 0x989680 ;  /* 0x009896800000895d */ /* 0x004fea0003900000 */
[----:B------:R-:W2:Y:S02]  /*9db0*/  @!P0 SYNCS.PHASECHK.TRANS64 P0, [R0+URZ], R3 ;  /* 0x00000003000085a7 */ /* 0x000ea400080010ff */
[----:B--2---:R-:W-:Y:S05]  /*9dc0*/  @!P0 BRA `(.L_x_206) ;  /* 0xfffffffc00f08947 */ /* 0x004fea000383ffff */
[----:B------:R-:W-:Y:S05]  /*9dd0*/  BRA `(.L_x_207) ;  /* 0xffffff9000ec7947 */ /* 0x000fea000383ffff */
.L_x_60:
[----:B---3--:R-:W-:-:S07]  /*9de0*/  MOV R0, UR4 ;  /* 0x0000000400007c02 */ /* 0x008fce0008000f00 */
.L_x_208:
[----:B-1----:R1:W2:Y:S02]  /*9df0*/  SYNCS.PHASECHK.TRANS64.TRYWAIT P0, [R0+URZ], R3 ;  /* 0x00000003000075a7 */ /* 0x0022a400080011ff */
[----:B--2---:R-:W-:Y:S05]  /*9e00*/  @!P0 NANOSLEEP.SYNCS 0x989680 ;  /* 0x009896800000895d */ /* 0x004fea0003900000 */
[----:B------:R-:W2:Y:S02]  /*9e10*/  @!P0 SYNCS.PHASECHK.TRANS64 P0, [R0+URZ], R3 ;  /* 0x00000003000085a7 */ /* 0x000ea400080010ff */
[----:B--2---:R-:W-:Y:S05]  /*9e20*/  @!P0 BRA `(.L_x_208) ;  /* 0xfffffffc00f08947 */ /* 0x004fea000383ffff */
[----:B------:R-:W-:Y:S05]  /*9e30*/  BRA `(.L_x_209) ;  /* 0xffffff9000f87947 */ /* 0x000fea000383ffff */
.L_x_61:
[----:B---3--:R-:W-:-:S07]  /*9e40*/  MOV R0, UR4 ;  /* 0x0000000400007c02 */ /* 0x008fce0008000f00 */
.L_x_210:
[----:B-1----:R1:W2:Y:S02]  /*9e50*/  SYNCS.PHASECHK.TRANS64.TRYWAIT P0, [R0+URZ], R3 ;  /* 0x00000003000075a7 */ /* 0x0022a400080011ff */
[----:B--2---:R-:W-:Y:S05]  /*9e60*/  @!P0 NANOSLEEP.SYNCS 0x989680 ;  /* 0x009896800000895d */ /* 0x004fea0003900000 */
[----:B------:R-:W2:Y:S02]  /*9e70*/  @!P0 SYNCS.PHASECHK.TRANS64 P0, [R0+URZ], R3 ;  /* 0x00000003000085a7 */ /* 0x000ea400080010ff */
[----:B--2---:R-:W-:Y:S05]  /*9e80*/  @!P0 BRA `(.L_x_210) ;  /* 0xfffffffc00f08947 */ /* 0x004fea000383ffff */
[----:B------:R-:W-:Y:S05]  /*9e90*/  BRA `(.L_x_211) ;  /* 0xffffff9400047947 */ /* 0x000fea000383ffff */
.L_x_62:
[----:B---3--:R-:W-:-:S07]  /*9ea0*/  MOV R0, UR4 ;  /* 0x0000000400007c02 */ /* 0x008fce0008000f00 */
.L_x_212:
[----:B-1----:R1:W2:Y:S02]  /*9eb0*/  SYNCS.PHASECHK.TRANS64.TRYWAIT P0, [R0+URZ], R3 ;  /* 0x00000003000075a7 */ /* 0x0022a400080011ff */
[----:B--2---:R-:W-:Y:S05]  /*9ec0*/  @!P0 NANOSLEEP.SYNCS 0x989680 ;  /* 0x009896800000895d */ /* 0x004fea0003900000 */
[----:B------:R-:W2:Y:S02]  /*9ed0*/  @!P0 SYNCS.PHASECHK.TRANS64 P0, [R0+URZ], R3 ;  /* 0x00000003000085a7 */ /* 0x000ea400080010ff */
[----:B--2---:R-:W-:Y:S05]  /*9ee0*/  @!P0 BRA `(.L_x_212) ;  /* 0xfffffffc00f08947 */ /* 0x004fea000383ffff */
[----:B------:R-:W-:Y:S05]  /*9ef0*/  BRA `(.L_x_213) ;  /* 0xffffff9400107947 */ /* 0x000fea000383ffff */
.L_x_63:
[----:B---3--:R-:W-:-:S07]  /*9f00*/  MOV R0, UR4 ;  /* 0x0000000400007c02 */ /* 0x008fce0008000f00 */
.L_x_214:
[----:B-1----:R1:W2:Y:S02]  /*9f10*/  SYNCS.PHASECHK.TRANS64.TRYWAIT P0, [R0+URZ], R3 ;  /* 0x00000003000075a7 */ /* 0x0022a400080011ff */
[----:B--2---:R-:W-:Y:S05]  /*9f20*/  @!P0 NANOSLEEP.SYNCS 0x989680 ;  /* 0x009896800000895d */ /* 0x004fea0003900000 */
[----:B------:R-:W2:Y:S02]  /*9f30*/  @!P0 SYNCS.PHASECHK.TRANS64 P0, [R0+URZ], R3 ;  /* 0x00000003000085a7 */ /* 0x000ea400080010ff */
[----:B--2---:R-:W-:Y:S05]  /*9f40*/  @!P0 BRA `(.L_x_214) ;  /* 0xfffffffc00f08947 */ /* 0x004fea000383ffff */
[----:B------:R-:W-:Y:S05]  /*9f50*/  BRA `(.L_x_215) ;  /* 0xffffff94001c7947 */ /* 0x000fea000383ffff */
.L_x_64:
[----:B---3--:R-:W-:-:S07]  /*9f60*/  MOV R0, UR4 ;  /* 0x0000000400007c02 */ /* 0x008fce0008000f00 */
.L_x_216:
[----:B-1----:R1:W2:Y:S02]  /*9f70*/  SYNCS.PHASECHK.TRANS64.TRYWAIT P0, [R0+URZ], R3 ;  /* 0x00000003000075a7 */ /* 0x0022a400080011ff */
[----:B--2---:R-:W-:Y:S05]  /*9f80*/  @!P0 NANOSLEEP.SYNCS 0x989680 ;  /* 0x009896800000895d */ /* 0x004fea0003900000 */
[----:B------:R-:W2:Y:S02]  /*9f90*/  @!P0 SYNCS.PHASECHK.TRANS64 P0, [R0+URZ], R3 ;  /* 0x00000003000085a7 */ /* 0x000ea400080010ff */
[----:B--2---:R-:W-:Y:S05]  /*9fa0*/  @!P0 BRA `(.L_x_216) ;  /* 0xfffffffc00f08947 */ /* 0x004fea000383ffff */
[----:B------:R-:W-:Y:S05]  /*9fb0*/  BRA `(.L_x_217) ;  /* 0xffffff9400287947 */ /* 0x000fea000383ffff */
.L_x_65:
[----:B---3--:R-:W-:-:S07]  /*9fc0*/  MOV R0, UR4 ;  /* 0x0000000400007c02 */ /* 0x008fce0008000f00 */
.L_x_218:
[----:B-1----:R1:W2:Y:S02]  /*9fd0*/  SYNCS.PHASECHK.TRANS64.TRYWAIT P0, [R0+URZ], R3 ;  /* 0x00000003000075a7 */ /* 0x0022a400080011ff */
[----:B--2---:R-:W-:Y:S05]  /*9fe0*/  @!P0 NANOSLEEP.SYNCS 0x989680 ;  /* 0x009896800000895d */ /* 0x004fea0003900000 */
[----:B------:R-:W2:Y:S02]  /*9ff0*/  @!P0 SYNCS.PHASECHK.TRANS64 P0, [R0+URZ], R3 ;  /* 0x00000003000085a7 */ /* 0x000ea400080010ff */
[----:B--2---:R-:W-:Y:S05]  /*a000*/  @!P0 BRA `(.L_x_218) ;  /* 0xfffffffc00f08947 */ /* 0x004fea000383ffff */
[----:B------:R-:W-:Y:S05]  /*a010*/  BRA `(.L_x_219) ;  /* 0xffffff9400347947 */ /* 0x000fea000383ffff */
.L_x_66:
[----:B---3--:R-:W-:-:S07]  /*a020*/  MOV R0, UR4 ;  /* 0x0000000400007c02 */ /* 0x008fce0008000f00 */
.L_x_220:
[----:B-1----:R1:W2:Y:S02]  /*a030*/  SYNCS.PHASECHK.TRANS64.TRYWAIT P0, [R0+URZ], R3 ;  /* 0x00000003000075a7 */ /* 0x0022a400080011ff */
[----:B--2---:R-:W-:Y:S05]  /*a040*/  @!P0 NANOSLEEP.SYNCS 0x989680 ;  /* 0x009896800000895d */ /* 0x004fea0003900000 */
[----:B------:R-:W2:Y:S02]  /*a050*/  @!P0 SYNCS.PHASECHK.TRANS64 P0, [R0+URZ], R3 ;  /* 0x00000003000085a7 */ /* 0x000ea400080010ff */
[----:B--2---:R-:W-:Y:S05]  /*a060*/  @!P0 BRA `(.L_x_220) ;  /* 0xfffffffc00f08947 */ /* 0x004fea000383ffff */
[----:B------:R-:W-:Y:S05]  /*a070*/  BRA `(.L_x_221) ;  /* 0xffffff9400407947 */ /* 0x000fea000383ffff */
.L_x_67:
[----:B---3--:R-:W-:-:S07]  /*a080*/  MOV R0, UR4 ;  /* 0x0000000400007c02 */ /* 0x008fce0008000f00 */
.L_x_222:
[----:B-1----:R1:W2:Y:S02]  /*a090*/  SYNCS.PHASECHK.TRANS64.TRYWAIT P0, [R0+URZ], R3 ;  /* 0x00000003000075a7 */ /* 0x0022a400080011ff */
[----:B--2---:R-:W-:Y:S05]  /*a0a0*/  @!P0 NANOSLEEP.SYNCS 0x989680 ;  /* 0x009896800000895d */ /* 0x004fea0003900000 */
[----:B------:R-:W2:Y:S02]  /*a0b0*/  @!P0 SYNCS.PHASECHK.TRANS64 P0, [R0+URZ], R3 ;  /* 0x00000003000085a7 */ /* 0x000ea400080010ff */
[----:B--2---:R-:W-:Y:S05]  /*a0c0*/  @!P0 BRA `(.L_x_222) ;  /* 0xfffffffc00f08947 */ /* 0x004fea000383ffff */
[----:B------:R-:W-:Y:S05]  /*a0d0*/  BRA `(.L_x_223) ;  /* 0xffffff94004c7947 */ /* 0x000fea000383ffff */
.L_x_68:
[----:B---3--:R-:W-:-:S07]  /*a0e0*/  MOV R0, UR4 ;  /* 0x0000000400007c02 */ /* 0x008fce0008000f00 */
.L_x_224:
[----:B-1----:R1:W2:Y:S02]  /*a0f0*/  SYNCS.PHASECHK.TRANS64.TRYWAIT P0, [R0+URZ], R3 ;  /* 0x00000003000075a7 */ /* 0x0022a400080011ff */
[----:B--2---:R-:W-:Y:S05]  /*a100*/  @!P0 NANOSLEEP.SYNCS 0x989680 ;  /* 0x009896800000895d */ /* 0x004fea0003900000 */
[----:B------:R-:W2:Y:S02]  /*a110*/  @!P0 SYNCS.PHASECHK.TRANS64 P0, [R0+URZ], R3 ;  /* 0x00000003000085a7 */ /* 0x000ea400080010ff */
[----:B--2---:R-:W-:Y:S05]  /*a120*/  @!P0 BRA `(.L_x_224) ;  /* 0xfffffffc00f08947 */ /* 0x004fea000383ffff */
[----:B------:R-:W-:Y:S05]  /*a130*/  BRA `(.L_x_225) ;  /* 0xffffff9400587947 */ /* 0x000fea000383ffff */
.L_x_71:
[----:B-1----:R1:W2:Y:S02]  /*a140*/  SYNCS.PHASECHK.TRANS64.TRYWAIT P0, [R0+URZ+0x250], R5 ;  /* 0x00025005000075a7 */ /* 0x0022a400080011ff */
[----:B--2---:R-:W-:Y:S05]  /*a150*/  @!P0 NANOSLEEP.SYNCS 0x989680 ;  /* 0x009896800000895d */ /* 0x004fea0003900000 */
[----:B------:R-:W2:Y:S02]  /*a160*/  @!P0 SYNCS.PHASECHK.TRANS64 P0, [R0+URZ+0x250], R5 ;  /* 0x00025005000085a7 */ /* 0x000ea400080010ff */
[----:B--2---:R-:W-:Y:S05]  /*a170*/  @!P0 BRA `(.L_x_71) ;  /* 0xfffffffc00f08947 */ /* 0x004fea000383ffff */
[----:B------:R-:W-:Y:S05]  /*a180*/  BRA `(.L_x_226) ;  /* 0xffffff9400b87947 */ /* 0x000fea000383ffff */
.L_x_72:
[----:B------:R-:W-:-:S07]  /*a190*/  MOV R0, UR5 ;  /* 0x0000000500007c02 */ /* 0x000fce0008000f00 */
.L_x_227:
[----:B-1----:R1:W2:Y:S02]  /*a1a0*/  SYNCS.PHASECHK.TRANS64.TRYWAIT P0, [R0+URZ+0x200], R7 ;  /* 0x00020007000075a7 */ /* 0x0022a400080011ff */
[----:B--2---:R-:W-:Y:S05]  /*a1b0*/  @!P0 NANOSLEEP.SYNCS 0x989680 ;  /* 0x009896800000895d */ /* 0x004fea0003900000 */
[----:B------:R-:W2:Y:S02]  /*a1c0*/  @!P0 SYNCS.PHASECHK.TRANS64 P0, [R0+URZ+0x200], R7 ;  /* 0x00020007000085a7 */ /* 0x000ea400080010ff */
[----:B--2---:R-:W-:Y:S05]  /*a1d0*/  @!P0 BRA `(.L_x_227) ;  /* 0xfffffffc00f08947 */ /* 0x004fea000383ffff */
[----:B------:R-:W-:Y:S05]  /*a1e0*/  BRA `(.L_x_228) ;  /* 0xffffff9400c87947 */ /* 0x000fea000383ffff */
.L_x_73:
[----:B-1----:R1:W2:Y:S02]  /*a1f0*/  SYNCS.PHASECHK.TRANS64.TRYWAIT P1, [R0+URZ+0x1f0], R5 ;  /* 0x0001f005000075a7 */ /* 0x0022a400080211ff */
[----:B--2---:R-:W-:Y:S05]  /*a200*/  @!P1 NANOSLEEP.SYNCS 0x989680 ;  /* 0x009896800000995d */ /* 0x004fea0003900000 */
[----:B------:R-:W2:Y:S02]  /*a210*/  @!P1 SYNCS.PHASECHK.TRANS64 P1, [R0+URZ+0x1f0], R5 ;  /* 0x0001f005000095a7 */ /* 0x000ea400080210ff */
[----:B--2---:R-:W-:Y:S05]  /*a220*/  @!P1 BRA `(.L_x_73) ;  /* 0xfffffffc00f09947 */ /* 0x004fea000383ffff */
[----:B------:R-:W-:Y:S05]  /*a230*/  BRA `(.L_x_229) ;  /* 0xffffff9400f87947 */ /* 0x000fea000383ffff */
.L_x_76:
[----:B------:R-:W-:-:S07]  /*a240*/  MOV R0, UR5 ;  /* 0x0000000500007c02 */ /* 0x000fce0008000f00 */
.L_x_230:
[----:B-1----:R1:W2:Y:S02]  /*a250*/  SYNCS.PHASECHK.TRANS64.TRYWAIT P0, [R0+URZ+0x200], R3 ;  /* 0x00020003000075a7 */ /* 0x0022a400080011ff */
[----:B--2---:R-:W-:Y:S05]  /*a260*/  @!P0 NANOSLEEP.SYNCS 0x989680 ;  /* 0x009896800000895d */ /* 0x004fea0003900000 */
[----:B------:R-:W2:Y:S02]  /*a270*/  @!P0 SYNCS.PHASECHK.TRANS64 P0, [R0+URZ+0x200], R3 ;  /* 0x00020003000085a7 */ /* 0x000ea400080010ff */
[----:B--2---:R-:W-:Y:S05]  /*a280*/  @!P0 BRA `(.L_x_230) ;  /* 0xfffffffc00f08947 */ /* 0x004fea000383ffff */
[----:B------:R-:W-:Y:S05]  /*a290*/  BRA `(.L_x_75) ;  /* 0xffffff98004c7947 */ /* 0x000fea000383ffff */
.L_x_85:
[----:B-1----:R-:W-:-:S04]  /*a2a0*/  MOV R4, UR6 ;  /* 0x0000000600047c02 */ /* 0x002fc80008000f00 */
[----:B------:R1:W2:Y:S03]  /*a2b0*/  SYNCS.PHASECHK.TRANS64.TRYWAIT P0, [R4+URZ+0x8], R5 ;  /* 0x00000805040075a7 */ /* 0x0002a600080011ff */
[----:B--2---:R-:W-:Y:S05]  /*a2c0*/  @!P0 NANOSLEEP.SYNCS 0x989680 ;  /* 0x009896800000895d */ /* 0x004fea0003900000 */
[----:B------:R-:W2:Y:S02]  /*a2d0*/  @!P0 SYNCS.PHASECHK.TRANS64 P0, [R4+URZ+0x8], R5 ;  /* 0x00000805040085a7 */ /* 0x000ea400080010ff */
[----:B--2---:R-:W-:Y:S05]  /*a2e0*/  @!P0 BRA `(.L_x_85) ;  /* 0xfffffffc00ec8947 */ /* 0x004fea000383ffff */
[----:B------:R-:W-:Y:S05]  /*a2f0*/  BRA `(.L_x_84) ;  /* 0xffffff9c00007947 */ /* 0x000fea000383ffff */
.L_x_87:
[----:B------:R-:W-:Y:S01]  /*a300*/  BSSY B0, `(.L_x_231) ;  /* 0x0000006000007945 */ /* 0x000fe20003800000 */
[----:B------:R-:W-:-:S07]  /*a310*/  MOV R15, 0xffffffff ;  /* 0xffffffff000f7802 */ /* 0x000fce0000000f00 */
[----:B-1---5:R-:W-:Y:S05]  /*a320*/  WARPSYNC.COLLECTIVE R15, `(.L_x_232) ;  /* 0x000000000f0c7348 */ /* 0x022fea0003c00000 */
[----:B------:R-:W-:Y:S02]  /*a330*/  ELECT P6, UR79, PT ;  /* 0x00000000004f782f */ /* 0x000fe400038c0000 */
[----:B------:R-:W-:Y:S01]  /*a340*/  MOV R14, UR79 ;  /* 0x0000004f000e7c02 */ /* 0x000fe20008000f00 */
[----:B-1---5:R-:W-:Y:S10]  /*a350*/  ENDCOLLECTIVE ;  /* 0x000000000000791b */ /* 0x022ff40003800000 */
.L_x_232:
[----:B------:R-:W-:Y:S05]  /*a360*/  BSYNC B0 ;  /* 0x0000000000007941 */ /* 0x000fea0003800000 */
.L_x_231:
[----:B------:R-:W-:Y:S05]  /*a370*/  BRA `(.L_x_233) ;  /* 0xffffff9c00307947 */ /* 0x000fea000383ffff */
.L_x_89:
[----:B-1----:R-:W-:-:S04]  /*a380*/  MOV R2, UR6 ;  /* 0x0000000600027c02 */ /* 0x002fc80008000f00 */
[----:B------:R1:W2:Y:S03]  /*a390*/  SYNCS.PHASECHK.TRANS64.TRYWAIT P0, [R2+URZ+0x8], R3 ;  /* 0x00000803020075a7 */ /* 0x0002a600080011ff */
[----:B--2---:R-:W-:Y:S05]  /*a3a0*/  @!P0 NANOSLEEP.SYNCS 0x989680 ;  /* 0x009896800000895d */ /* 0x004fea0003900000 */
[----:B------:R-:W2:Y:S02]  /*a3b0*/  @!P0 SYNCS.PHASECHK.TRANS64 P0, [R2+URZ+0x8], R3 ;  /* 0x00000803020085a7 */ /* 0x000ea400080010ff */
[----:B--2---:R-:W-:Y:S05]  /*a3c0*/  @!P0 BRA `(.L_x_89) ;  /* 0xfffffffc00ec8947 */ /* 0x004fea000383ffff */
[----:B------:R-:W-:Y:S05]  /*a3d0*/  BRA `(.L_x_88) ;  /* 0xffffff9c00347947 */ /* 0x000fea000383ffff */
.L_x_90:
[----:B-1----:R1:W2:Y:S02]  /*a3e0*/  SYNCS.PHASECHK.TRANS64.TRYWAIT P0, [R0+URZ+0x1f0], R5 ;  /* 0x0001f005000075a7 */ /* 0x0022a400080011ff */
[----:B--2---:R-:W-:Y:S05]  /*a3f0*/  @!P0 NANOSLEEP.SYNCS 0x989680 ;  /* 0x009896800000895d */ /* 0x004fea0003900000 */
[----:B------:R-:W2:Y:S02]  /*a400*/  @!P0 SYNCS.PHASECHK.TRANS64 P0, [R0+URZ+0x1f0], R5 ;  /* 0x0001f005000085a7 */ /* 0x000ea400080010ff */
[----:B--2---:R-:W-:Y:S05]  /*a410*/  @!P0 BRA `(.L_x_90) ;  /* 0xfffffffc00f08947 */ /* 0x004fea000383ffff */
[----:B------:R-:W-:Y:S05]  /*a420*/  BRA `(.L_x_234) ;  /* 0xffffffa000107947 */ /* 0x000fea000383ffff */
.L_x_92:
[----:B------:R-:W-:-:S07]  /*a430*/  MOV R0, UR10 ;  /* 0x0000000a00007c02 */ /* 0x000fce0008000f00 */
.L_x_235:
[----:B-1----:R1:W2:Y:S02]  /*a440*/  SYNCS.PHASECHK.TRANS64.TRYWAIT P0, [R0+URZ+0x230], R5 ;  /* 0x00023005000075a7 */ /* 0x0022a400080011ff */
[----:B--2---:R-:W-:Y:S05]  /*a450*/  @!P0 NANOSLEEP.SYNCS 0x989680 ;  /* 0x009896800000895d */ /* 0x004fea0003900000 */
[----:B------:R-:W2:Y:S02]  /*a460*/  @!P0 SYNCS.PHASECHK.TRANS64 P0, [R0+URZ+0x230], R5 ;  /* 0x00023005000085a7 */ /* 0x000ea400080010ff */
[----:B--2---:R-:W-:Y:S05]  /*a470*/  @!P0 BRA `(.L_x_235) ;  /* 0xfffffffc00f08947 */ /* 0x004fea000383ffff */
[----:B------:R-:W-:Y:S05]  /*a480*/  BRA `(.L_x_236) ;  /* 0xffffffa0005c7947 */ /* 0x000fea000383ffff */
.L_x_95:
[----:B------:R-:W-:Y:S07]  /*a490*/  MOV R0, UR9 ;  /* 0x0000000900007c02 */ /* 0x000fee0008000f00 */
.L_x_237:
[----:B-1----:R1:W2:Y:S02]  /*a4a0*/  SYNCS.PHASECHK.TRANS64.TRYWAIT P0, [R0+URZ], R5 ;  /* 0x00000005000075a7 */ /* 0x0022a400080011ff */
[----:B--2---:R-:W-:Y:S05]  /*a4b0*/  @!P0 NANOSLEEP.SYNCS 0x989680 ;  /* 0x009896800000895d */ /* 0x004fea0003900000 */
[----:B------:R-:W2:Y:S02]  /*a4c0*/  @!P0 SYNCS.PHASECHK.TRANS64 P0, [R0+URZ], R5 ;  /* 0x00000005000085a7 */ /* 0x000ea400080010ff */
[----:B--2---:R-:W-:Y:S05]  /*a4d0*/  @!P0 BRA `(.L_x_237) ;  /* 0xfffffffc00f08947 */ /* 0x004fea000383ffff */
[----:B------:R-:W-:Y:S05]  /*a4e0*/  BRA `(.L_x_94) ;  /* 0xffffffa000707947 */ /* 0x000fea000383ffff */
.L_x_99:
[----:B-1----:R-:W-:-:S07]  /*a4f0*/  MOV R0, UR7 ;  /* 0x0000000700007c02 */ /* 0x002fce0008000f00 */
.L_x_238:
[----:B-1----:R1:W2:Y:S02]  /*a500*/  SYNCS.PHASECHK.TRANS64.TRYWAIT P0, [R0+URZ], R3 ;  /* 0x00000003000075a7 */ /* 0x0022a400080011ff */
[----:B--2---:R-:W-:Y:S05]  /*a510*/  @!P0 NANOSLEEP.SYNCS 0x989680 ;  /* 0x009896800000895d */ /* 0x004fea0003900000 */
[----:B------:R-:W2:Y:S02]  /*a520*/  @!P0 SYNCS.PHASECHK.TRANS64 P0, [R0+URZ], R3 ;  /* 0x00000003000085a7 */ /* 0x000ea400080010ff */
[----:B--2---:R-:W-:Y:S05]  /*a530*/  @!P0 BRA `(.L_x_238) ;  /* 0xfffffffc00f08947 */ /* 0x004fea000383ffff */
[----:B------:R-:W-:Y:S05]  /*a540*/  BRA `(.L_x_239) ;  /* 0xffffffa4003c7947 */ /* 0x000fea000383ffff */
.L_x_100:
[----:B------:R-:W-:-:S07]  /*a550*/  MOV R0, UR7 ;  /* 0x0000000700007c02 */ /* 0x000fce0008000f00 */
.L_x_240:
[----:B-1----:R1:W2:Y:S02]  /*a560*/  SYNCS.PHASECHK.TRANS64.TRYWAIT P0, [R0+URZ], R3 ;  /* 0x00000003000075a7 */ /* 0x0022a400080011ff */
[----:B--2---:R-:W-:Y:S05]  /*a570*/  @!P0 NANOSLEEP.SYNCS 0x989680 ;  /* 0x009896800000895d */ /* 0x004fea0003900000 */
[----:B------:R-:W2:Y:S02]  /*a580*/  @!P0 SYNCS.PHASECHK.TRANS64 P0, [R0+URZ], R3 ;  /* 0x00000003000085a7 */ /* 0x000ea400080010ff */
[----:B--2---:R-:W-:Y:S05]  /*a590*/  @!P0 BRA `(.L_x_240) ;  /* 0xfffffffc00f08947 */ /* 0x004fea000383ffff */
[----:B------:R-:W-:Y:S05]  /*a5a0*/  BRA `(.L_x_241) ;  /* 0xffffffa400487947 */ /* 0x000fea000383ffff */
.L_x_101:
[----:B------:R-:W-:-:S07]  /*a5b0*/  MOV R0, UR7 ;  /* 0x0000000700007c02 */ /* 0x000fce0008000f00 */
.L_x_242:
[----:B-1----:R1:W2:Y:S02]  /*a5c0*/  SYNCS.PHASECHK.TRANS64.TRYWAIT P0, [R0+URZ], R3 ;  /* 0x00000003000075a7 */ /* 0x0022a400080011ff */
[----:B--2---:R-:W-:Y:S05]  /*a5d0*/  @!P0 NANOSLEEP.SYNCS 0x989680 ;  /* 0x009896800000895d */ /* 0x004fea0003900000 */
[----:B------:R-:W2:Y:S02]  /*a5e0*/  @!P0 SYNCS.PHASECHK.TRANS64 P0, [R0+URZ], R3 ;  /* 0x00000003000085a7 */ /* 0x000ea400080010ff */
[----:B--2---:R-:W-:Y:S05]  /*a5f0*/  @!P0 BRA `(.L_x_242) ;  /* 0xfffffffc00f08947 */ /* 0x004fea000383ffff */
[----:B------:R-:W-:Y:S05]  /*a600*/  BRA `(.L_x_243) ;  /* 0xffffffa400547947 */ /* 0x000fea000383ffff */
.L_x_104:
[----:B------:R-:W-:-:S07]  /*a610*/  MOV R0, UR8 ;  /* 0x0000000800007c02 */ /* 0x000fce0008000f00 */
.L_x_244:
[----:B-1----:R1:W2:Y:S02]  /*a620*/  SYNCS.PHASECHK.TRANS64.TRYWAIT P1, [R0+URZ+0x270], R3 ;  /* 0x00027003000075a7 */ /* 0x0022a400080211ff */
[----:B--2---:R-:W-:Y:S05]  /*a630*/  @!P1 NANOSLEEP.SYNCS 0x989680 ;  /* 0x009896800000995d */ /* 0x004fea0003900000 */
[----:B------:R-:W2:Y:S02]  /*a640*/  @!P1 SYNCS.PHASECHK.TRANS64 P1, [R0+URZ+0x270], R3 ;  /* 0x00027003000095a7 */ /* 0x000ea400080210ff */
[----:B--2---:R-:W-:Y:S05]  /*a650*/  @!P1 BRA `(.L_x_244) ;  /* 0xfffffffc00f09947 */ /* 0x004fea000383ffff */
[----:B------:R-:W-:Y:S05]  /*a660*/  BRA `(.L_x_245) ;  /* 0xffffffa400a07947 */ /* 0x000fea000383ffff */
.L_x_109:
[----:B--2---:R2:W4:Y:S02]  /*a670*/  SYNCS.PHASECHK.TRANS64.TRYWAIT P0, [R0+URZ+0x1f0], R3 ;  /* 0x0001f003000075a7 */ /* 0x00452400080011ff */
[----:B----4-:R-:W-:Y:S05]  /*a680*/  @!P0 NANOSLEEP.SYNCS 0x989680 ;  /* 0x009896800000895d */ /* 0x010fea0003900000 */
[----:B------:R-:W4:Y:S02]  /*a690*/  @!P0 SYNCS.PHASECHK.TRANS64 P0, [R0+URZ+0x1f0], R3 ;  /* 0x0001f003000085a7 */ /* 0x000f2400080010ff */
[----:B----4-:R-:W-:Y:S05]  /*a6a0*/  @!P0 BRA `(.L_x_109) ;  /* 0xfffffffc00f08947 */ /* 0x010fea000383ffff */
[----:B------:R-:W-:Y:S05]  /*a6b0*/  BRA `(.L_x_246) ;  /* 0xffffffa800b47947 */ /* 0x000fea000383ffff */
.L_x_112:
[----:B------:R-:W-:Y:S07]  /*a6c0*/  MOV R0, UR7 ;  /* 0x0000000700007c02 */ /* 0x000fee0008000f00 */
.L_x_247:
[----:B--2---:R2:W4:Y:S02]  /*a6d0*/  SYNCS.PHASECHK.TRANS64.TRYWAIT P0, [R0+URZ+0x1e8], R3 ;  /* 0x0001e803000075a7 */ /* 0x00452400080011ff */
[----:B----4-:R-:W-:Y:S05]  /*a6e0*/  @!P0 NANOSLEEP.SYNCS 0x989680 ;  /* 0x009896800000895d */ /* 0x010fea0003900000 */
[----:B------:R-:W4:Y:S02]  /*a6f0*/  @!P0 SYNCS.PHASECHK.TRANS64 P0, [R0+URZ+0x1e8], R3 ;  /* 0x0001e803000085a7 */ /* 0x000f2400080010ff */
[----:B----4-:R-:W-:Y:S05]  /*a700*/  @!P0 BRA `(.L_x_247) ;  /* 0xfffffffc00f08947 */ /* 0x010fea000383ffff */
[----:B------:R-:W-:Y:S05]  /*a710*/  BRA `(.L_x_111) ;  /* 0xffffffac00947947 */ /* 0x000fea000383ffff */
.L_x_115:
[----:B------:R-:W-:Y:S07]  /*a720*/  MOV R3, UR7 ;  /* 0x0000000700037c02 */ /* 0x000fee0008000f00 */
.L_x_248:
[----:B-1----:R1:W2:Y:S02]  /*a730*/  SYNCS.PHASECHK.TRANS64.TRYWAIT P0, [R3+URZ+0x1c0], R12 ;  /* 0x0001c00c030075a7 */ /* 0x0022a400080011ff */
[----:B--2---:R-:W-:Y:S05]  /*a740*/  @!P0 NANOSLEEP.SYNCS 0x989680 ;  /* 0x009896800000895d */ /* 0x004fea0003900000 */
[----:B------:R-:W2:Y:S02]  /*a750*/  @!P0 SYNCS.PHASECHK.TRANS64 P0, [R3+URZ+0x1c0], R12 ;  /* 0x0001c00c030085a7 */ /* 0x000ea400080010ff */
[----:B--2---:R-:W-:Y:S05]  /*a760*/  @!P0 BRA `(.L_x_248) ;  /* 0xfffffffc00f08947 */ /* 0x004fea000383ffff */
[----:B------:R-:W-:Y:S05]  /*a770*/  BRA `(.L_x_249) ;  /* 0xffffffb0000c7947 */ /* 0x000fea000383ffff */
.L_x_116:
[----:B-1----:R-:W-:Y:S07]  /*a780*/  MOV R3, UR7 ;  /* 0x0000000700037c02 */ /* 0x002fee0008000f00 */
.L_x_250:
[----:B-1----:R1:W2:Y:S02]  /*a790*/  SYNCS.PHASECHK.TRANS64.TRYWAIT P0, [R3+URZ+0x1c8], R12 ;  /* 0x0001c80c030075a7 */ /* 0x0022a400080011ff */
[----:B--2---:R-:W-:Y:S05]  /*a7a0*/  @!P0 NANOSLEEP.SYNCS 0x989680 ;  /* 0x009896800000895d */ /* 0x004fea0003900000 */
[----:B------:R-:W2:Y:S02]  /*a7b0*/  @!P0 SYNCS.PHASECHK.TRANS64 P0, [R3+URZ+0x1c8], R12 ;  /* 0x0001c80c030085a7 */ /* 0x000ea400080010ff */
[----:B--2---:R-:W-:Y:S05]  /*a7c0*/  @!P0 BRA `(.L_x_250) ;  /* 0xfffffffc00f08947 */ /* 0x004fea000383ffff */
[----:B------:R-:W-:Y:S05]  /*a7d0*/  BRA `(.L_x_251) ;  /* 0xffffffb000687947 */ /* 0x000fea000383ffff */
.L_x_117:
[----:B-1----:R-:W-:Y:S07]  /*a7e0*/  MOV R3, UR7 ;  /* 0x0000000700037c02 */ /* 0x002fee0008000f00 */
.L_x_252:
[----:B-1----:R1:W2:Y:S02]  /*a7f0*/  SYNCS.PHASECHK.TRANS64.TRYWAIT P0, [R3+URZ+0x1d0], R12 ;  /* 0x0001d00c030075a7 */ /* 0x0022a400080011ff */
[----:B--2---:R-:W-:Y:S05]  /*a800*/  @!P0 NANOSLEEP.SYNCS 0x989680 ;  /* 0x009896800000895d */ /* 0x004fea0003900000 */
[----:B------:R-:W2:Y:S02]  /*a810*/  @!P0 SYNCS.PHASECHK.TRANS64 P0, [R3+URZ+0x1d0], R12 ;  /* 0x0001d00c030085a7 */ /* 0x000ea400080010ff */
[----:B--2---:R-:W-:Y:S05]  /*a820*/  @!P0 BRA `(.L_x_252) ;  /* 0xfffffffc00f08947 */ /* 0x004fea000383ffff */
[----:B------:R-:W-:Y:S05]  /*a830*/  BRA `(.L_x_253) ;  /* 0xffffffb000c47947 */ /* 0x000fea000383ffff */
.L_x_118:
[----:B------:R-:W-:Y:S07]  /*a840*/  MOV R3, UR7 ;  /* 0x0000000700037c02 */ /* 0x000fee0008000f00 */
.L_x_254:
[----:B-1----:R1:W2:Y:S02]  /*a850*/  SYNCS.PHASECHK.TRANS64.TRYWAIT P0, [R3+URZ+0x1d8], R12 ;  /* 0x0001d80c030075a7 */ /* 0x0022a400080011ff */
[----:B--2---:R-:W-:Y:S05]  /*a860*/  @!P0 NANOSLEEP.SYNCS 0x989680 ;  /* 0x009896800000895d */ /* 0x004fea0003900000 */
[----:B------:R-:W2:Y:S02]  /*a870*/  @!P0 SYNCS.PHASECHK.TRANS64 P0, [R3+URZ+0x1d8], R12 ;  /* 0x0001d80c030085a7 */ /* 0x000ea400080010ff */
[----:B--2---:R-:W-:Y:S05]  /*a880*/  @!P0 BRA `(.L_x_254) ;  /* 0xfffffffc00f08947 */ /* 0x004fea000383ffff */
[----:B------:R-:W-:Y:S05]  /*a890*/  BRA `(.L_x_255) ;  /* 0xffffffb400647947 */ /* 0x000fea000383ffff */
.L_x_120:
[----:B------:R-:W-:-:S07]  /*a8a0*/  MOV R0, UR7 ;  /* 0x0000000700007c02 */ /* 0x000fce0008000f00 */
.L_x_256:
[----:B-1----:R1:W4:Y:S02]  /*a8b0*/  SYNCS.PHASECHK.TRANS64.TRYWAIT P0, [R0+URZ+0x1c0], R3 ;  /* 0x0001c003000075a7 */ /* 0x00232400080011ff */
[----:B----4-:R-:W-:Y:S05]  /*a8c0*/  @!P0 NANOSLEEP.SYNCS 0x989680 ;  /* 0x009896800000895d */ /* 0x010fea0003900000 */
[----:B------:R-:W4:Y:S02]  /*a8d0*/  @!P0 SYNCS.PHASECHK.TRANS64 P0, [R0+URZ+0x1c0], R3 ;  /* 0x0001c003000085a7 */ /* 0x000f2400080010ff */
[----:B----4-:R-:W-:Y:S05]  /*a8e0*/  @!P0 BRA `(.L_x_256) ;  /* 0xfffffffc00f08947 */ /* 0x010fea000383ffff */
[----:B------:R-:W-:Y:S05]  /*a8f0*/  BRA `(.L_x_257) ;  /* 0xffffffb400ec7947 */ /* 0x000fea000383ffff */
.L_x_121:
[----:B-1----:R-:W-:-:S07]  /*a900*/  MOV R0, UR7 ;  /* 0x0000000700007c02 */ /* 0x002fce0008000f00 */
.L_x_258:
[----:B-1----:R1:W4:Y:S02]  /*a910*/  SYNCS.PHASECHK.TRANS64.TRYWAIT P0, [R0+URZ+0x1c8], R3 ;  /* 0x0001c803000075a7 */ /* 0x00232400080011ff */
[----:B----4-:R-:W-:Y:S05]  /*a920*/  @!P0 NANOSLEEP.SYNCS 0x989680 ;  /* 0x009896800000895d */ /* 0x010fea0003900000 */
[----:B------:R-:W4:Y:S02]  /*a930*/  @!P0 SYNCS.PHASECHK.TRANS64 P0, [R0+URZ+0x1c8], R3 ;  /* 0x0001c803000085a7 */ /* 0x000f2400080010ff */
[----:B----4-:R-:W-:Y:S05]  /*a940*/  @!P0 BRA `(.L_x_258) ;  /* 0xfffffffc00f08947 */ /* 0x010fea000383ffff */
[----:B------:R-:W-:Y:S05]  /*a950*/  BRA `(.L_x_259) ;  /* 0xffffffb400dc7947 */ /* 0x000fea000383ffff */
.L_x_122:
[----:B-1----:R-:W-:-:S07]  /*a960*/  MOV R0, UR7 ;  /* 0x0000000700007c02 */ /* 0x002fce0008000f00 */
.L_x_260:
[----:B-1----:R1:W4:Y:S02]  /*a970*/  SYNCS.PHASECHK.TRANS64.TRYWAIT P0, [R0+URZ+0x1d0], R3 ;  /* 0x0001d003000075a7 */ /* 0x00232400080011ff */
[----:B----4-:R-:W-:Y:S05]  /*a980*/  @!P0 NANOSLEEP.SYNCS 0x989680 ;  /* 0x009896800000895d */ /* 0x010fea0003900000 */
[----:B------:R-:W4:Y:S02]  /*a990*/  @!P0 SYNCS.PHASECHK.TRANS64 P0, [R0+URZ+0x1d0], R3 ;  /* 0x0001d003000085a7 */ /* 0x000f2400080010ff */
[----:B----4-:R-:W-:Y:S05]  /*a9a0*/  @!P0 BRA `(.L_x_260) ;  /* 0xfffffffc00f08947 */ /* 0x010fea000383ffff */
[----:B------:R-:W-:Y:S05]  /*a9b0*/  BRA `(.L_x_261) ;  /* 0xffffffb400cc7947 */ /* 0x000fea000383ffff */
.L_x_124:
[----:B--2---:R2:W3:Y:S02]  /*a9c0*/  SYNCS.PHASECHK.TRANS64.TRYWAIT P0, [R0+URZ+0x1f0], R3 ;  /* 0x0001f003000075a7 */ /* 0x0044e400080011ff */
[----:B---3--:R-:W-:Y:S05]  /*a9d0*/  @!P0 NANOSLEEP.SYNCS 0x989680 ;  /* 0x009896800000895d */ /* 0x008fea0003900000 */
[----:B------:R-:W3:Y:S02]  /*a9e0*/  @!P0 SYNCS.PHASECHK.TRANS64 P0, [R0+URZ+0x1f0], R3 ;  /* 0x0001f003000085a7 */ /* 0x000ee400080010ff */
[----:B---3--:R-:W-:Y:S05]  /*a9f0*/  @!P0 BRA `(.L_x_124) ;  /* 0xfffffffc00f08947 */ /* 0x008fea000383ffff */
[----:B------:R-:W-:Y:S05]  /*aa00*/  BRA `(.L_x_262) ;  /* 0xffffffb8009c7947 */ /* 0x000fea000383ffff */
.L_x_135:
[----:B-1----:R-:W-:Y:S04]  /*aa10*/  MOV R0, UR48 ;  /* 0x0000003000007c02 */ /* 0x002fe80008000f00 */
[----:B------:R1:W3:Y:S03]  /*aa20*/  SYNCS.PHASECHK.TRANS64.TRYWAIT P1, [R0+URZ+0x1a0], R5 ;  /* 0x0001a005000075a7 */ /* 0x0002e600080211ff */
[----:B---3--:R-:W-:Y:S05]  /*aa30*/  @!P1 NANOSLEEP.SYNCS 0x989680 ;  /* 0x009896800000995d */ /* 0x008fea0003900000 */
[----:B------:R-:W3:Y:S02]  /*aa40*/  @!P1 SYNCS.PHASECHK.TRANS64 P1, [R0+URZ+0x1a0], R5 ;  /* 0x0001a005000095a7 */ /* 0x000ee400080210ff */
[----:B---3--:R-:W-:Y:S05]  /*aa50*/  @!P1 BRA `(.L_x_135) ;  /* 0xfffffffc00ec9947 */ /* 0x008fea000383ffff */
[----:B------:R-:W-:Y:S05]  /*aa60*/  BRA `(.L_x_134) ;  /* 0xffffffc400a47947 */ /* 0x000fea000383ffff */
.L_x_137:
[----:B-1----:R1:W4:Y:S02]  /*aa70*/  SYNCS.PHASECHK.TRANS64.TRYWAIT P0, [R74+URZ+0x210], R3 ;  /* 0x000210034a0075a7 */ /* 0x00232400080011ff */
[----:B----4-:R-:W-:Y:S05]  /*aa80*/  @!P0 NANOSLEEP.SYNCS 0x989680 ;  /* 0x009896800000895d */ /* 0x010fea0003900000 */
[----:B------:R-:W4:Y:S02]  /*aa90*/  @!P0 SYNCS.PHASECHK.TRANS64 P0, [R74+URZ+0x210], R3 ;  /* 0x000210034a0085a7 */ /* 0x000f2400080010ff */
[----:B----4-:R-:W-:Y:S05]  /*aaa0*/  @!P0 BRA `(.L_x_137) ;  /* 0xfffffffc00f08947 */ /* 0x010fea000383ffff */
[----:B------:R-:W-:Y:S05]  /*aab0*/  BRA `(.L_x_136) ;  /* 0xffffffc400c47947 */ /* 0x000fea000383ffff */
.L_x_146:
[----:B--2---:R2:W3:Y:S02]  /*aac0*/  SYNCS.PHASECHK.TRANS64.TRYWAIT P0, [R3+URZ+0x1a0], R0 ;  /* 0x0001a000030075a7 */ /* 0x0044e400080011ff */
[----:B---3--:R-:W-:Y:S05]  /*aad0*/  @!P0 NANOSLEEP.SYNCS 0x989680 ;  /* 0x009896800000895d */ /* 0x008fea0003900000 */
[----:B------:R-:W3:Y:S02]  /*aae0*/  @!P0 SYNCS.PHASECHK.TRANS64 P0, [R3+URZ+0x1a0], R0 ;  /* 0x0001a000030085a7 */ /* 0x000ee400080010ff */
[----:B---3--:R-:W-:Y:S05]  /*aaf0*/  @!P0 BRA `(.L_x_146) ;  /* 0xfffffffc00f08947 */ /* 0x008fea000383ffff */
[----:B------:R-:W-:Y:S05]  /*ab00*/  BRA `(.L_x_145) ;  /* 0xffffffcc00d07947 */ /* 0x000fea000383ffff */
.L_x_154:
[----:B--2---:R2:W3:Y:S02]  /*ab10*/  SYNCS.PHASECHK.TRANS64.TRYWAIT P0, [R83+URZ+0x1a0], R4 ;  /* 0x0001a004530075a7 */ /* 0x0044e400080011ff */
[----:B---3--:R-:W-:Y:S05]  /*ab20*/  @!P0 NANOSLEEP.SYNCS 0x989680 ;  /* 0x009896800000895d */ /* 0x008fea0003900000 */
[----:B------:R-:W3:Y:S02]  /*ab30*/  @!P0 SYNCS.PHASECHK.TRANS64 P0, [R83+URZ+0x1a0], R4 ;  /* 0x0001a004530085a7 */ /* 0x000ee400080010ff */
[----:B---3--:R-:W-:Y:S05]  /*ab40*/  @!P0 BRA `(.L_x_154) ;  /* 0xfffffffc00f08947 */ /* 0x008fea000383ffff */
[----:B------:R-:W-:Y:S05]  /*ab50*/  BRA `(.L_x_153) ;  /* 0xffffffd400ec7947 */ /* 0x000fea000383ffff */
.L_x_162:
[----:B--2---:R2:W3:Y:S02]  /*ab60*/  SYNCS.PHASECHK.TRANS64.TRYWAIT P0, [R88+URZ+0x1a0], R3 ;  /* 0x0001a003580075a7 */ /* 0x0044e400080011ff */
[----:B---3--:R-:W-:Y:S05]  /*ab70*/  @!P0 NANOSLEEP.SYNCS 0x989680 ;  /* 0x009896800000895d */ /* 0x008fea0003900000 */
[----:B------:R-:W3:Y:S02]  /*ab80*/  @!P0 SYNCS.PHASECHK.TRANS64 P0, [R88+URZ+0x1a0], R3 ;  /* 0x0001a003580085a7 */ /* 0x000ee400080010ff */
[----:B---3--:R-:W-:Y:S05]  /*ab90*/  @!P0 BRA `(.L_x_162) ;  /* 0xfffffffc00f08947 */ /* 0x008fea000383ffff */
[----:B------:R-:W-:Y:S05]  /*aba0*/  BRA `(.L_x_161) ;  /* 0xffffffe000087947 */ /* 0x000fea000383ffff */
        .weak           $__internal_0_$__cuda_sm10x_tcgen05_guardrail_trap_col_being_dealloced_not_returned_by_alloc
        .type           $__internal_0_$__cuda_sm10x_tcgen05_guardrail_trap_col_being_dealloced_not_returned_by_alloc,@function
        .size           $__internal_0_$__cuda_sm10x_tcgen05_guardrail_trap_col_being_dealloced_not_returned_by_alloc,($__internal_1_$__cuda_sm10x_tcgen05_guardrail_trap_phase_invalid_during_alloc - $__internal_0_$__cuda_sm10x_tcgen05_guardrail_trap_col_being_dealloced_not_returned_by_alloc)
$__internal_0_$__cuda_sm10x_tcgen05_guardrail_trap_col_being_dealloced_not_returned_by_alloc:
[----:B------:R-:W-:Y:S05]  /*abb0*/  BPT.TRAP 0x1 ;  /* 0x000000040000795c */ /* 0x000fea0000300000 */
[----:B------:R-:W-:-:S04]  /*abc0*/  HFMA2 R3, -RZ, RZ, 0, 0 ;  /* 0x00000000ff037431 */ /* 0x000fc800000001ff */
[----:B------:R-:W-:Y:S05]  /*abd0*/  RET.REL.NODEC R2 `(_ZN7cutlass13device_kernelINS_4gemm6kernel13GemmUniversalIN4cute5tupleIJiiiiEEENS1_10collective13CollectiveMmaINS1_35MainloopSm100TmaUmmaWarpSpecializedILi26ELi2ELi4ENS5_IJNS4_1CILi2EEENSA_ILi1EEESC_EEEEENS5_IJNSA_ILi128EEESF_NSA_ILi32EEEEEENS_6half_tENS5_IJlSC_lEEESI_SJ_NS4_8TiledMMAINS4_8MMA_AtomIJNS4_26SM100_MMA_F16BF16_2x1SM_SSISI_SI_fLi128ELi128ELNS4_4UMMA5MajorE0ELSO_0ELNSN_7ScaleInE0ELSP_0EEEEEENS4_6LayoutINS5_IJSC_SC_SC_EEENS5_IJNSA_ILi0EEESU_SU_EEEEENS5_IJNS4_10UnderscoreESX_SX_EEEEENS4_18SM100_TMA_2SM_LOADENS4_14ComposedLayoutINS4_7SwizzleILi2ELi4ELi3EEENS4_18smem_ptr_flag_bitsILi16EEENSS_INS5_IJNSA_ILi8EEESG_EEENS5_IJSG_SC_EEEEEEEvNS4_8identityES10_S1A_vS1B_EENS_8epilogue10collective18CollectiveEpilogueINS1D_23Sm100TmaWarpSpecializedILi4ELi2ELi16ELb1ELb0EEEJNS5_IJNSA_ILi64EEESF_SG_EEENS5_IJNSS_IS1I_SC_EENSS_INS5_IJNSA_ILi16EEESB_EEENS5_IJSC_S1I_EEEEEEEESI_SJ_SI_SJ_NS1D_6fusion15FusionCallbacksIS1H_NS1Q_17LinearCombinationISI_fSI_fLNS_15FloatRoundStyleE2EEES1J_S1P_JEEENS4_5SM1004TMEM4LOAD26SM100_TMEM_LOAD_32dp32b16xENS4_13SM90_TMA_LOADENS11_INS12_ILi1ELi4ELi3EEES15_NSS_INS5_IJS16_S1L_EEENS5_IJS1L_SC_EEEEEEENS4_39AutoVectorizingCopyWithAssumedAlignmentILi128EEENS4_14SM90_TMA_STOREES25_S27_S27_EEEvvEEEEvNT_6ParamsE) ;  /* 0xffffff5402087950 */ /* 0x000fea0003c3ffff */
        .weak           $__internal_1_$__cuda_sm10x_tcgen05_guardrail_trap_phase_invalid_during_alloc
        .type           $__internal_1_$__cuda_sm10x_tcgen05_guardrail_trap_phase_invalid_during_alloc,@function
        .size           $__internal_1_$__cuda_sm10x_tcgen05_guardrail_trap_phase_invalid_during_alloc,($__internal_2_$__cuda_sm10x_tcgen05_guardrail_trap_unallocated_columns_being_dealloced - $__internal_1_$__cuda_sm10x_tcgen05_guardrail_trap_phase_invalid_during_alloc)
$__internal_1_$__cuda_sm10x_tcgen05_guardrail_trap_phase_invalid_during_alloc:
[----:B------:R-:W-:Y:S05]  /*abe0*/  BPT.TRAP 0x1 ;  /* 0x000000040000795c */ /* 0x000fea0000300000 */
[----:B------:R-:W-:-:S04]  /*abf0*/  MOV R3, 0x0 ;  /* 0x0000000000037802 */ /* 0x000fc80000000f00 */
[----:B------:R-:W-:Y:S05]  /*ac00*/  RET.REL.NODEC R2 `(_ZN7cutlass13device_kernelINS_4gemm6kernel13GemmUniversalIN4cute5tupleIJiiiiEEENS1_10collective13CollectiveMmaINS1_35MainloopSm100TmaUmmaWarpSpecializedILi26ELi2ELi4ENS5_IJNS4_1CILi2EEENSA_ILi1EEESC_EEEEENS5_IJNSA_ILi128EEESF_NSA_ILi32EEEEEENS_6half_tENS5_IJlSC_lEEESI_SJ_NS4_8TiledMMAINS4_8MMA_AtomIJNS4_26SM100_MMA_F16BF16_2x1SM_SSISI_SI_fLi128ELi128ELNS4_4UMMA5MajorE0ELSO_0ELNSN_7ScaleInE0ELSP_0EEEEEENS4_6LayoutINS5_IJSC_SC_SC_EEENS5_IJNSA_ILi0EEESU_SU_EEEEENS5_IJNS4_10UnderscoreESX_SX_EEEEENS4_18SM100_TMA_2SM_LOADENS4_14ComposedLayoutINS4_7SwizzleILi2ELi4ELi3EEENS4_18smem_ptr_flag_bitsILi16EEENSS_INS5_IJNSA_ILi8EEESG_EEENS5_IJSG_SC_EEEEEEEvNS4_8identityES10_S1A_vS1B_EENS_8epilogue10collective18CollectiveEpilogueINS1D_23Sm100TmaWarpSpecializedILi4ELi2ELi16ELb1ELb0EEEJNS5_IJNSA_ILi64EEESF_SG_EEENS5_IJNSS_IS1I_SC_EENSS_INS5_IJNSA_ILi16EEESB_EEENS5_IJSC_S1I_EEEEEEEESI_SJ_SI_SJ_NS1D_6fusion15FusionCallbacksIS1H_NS1Q_17LinearCombinationISI_fSI_fLNS_15FloatRoundStyleE2EEES1J_S1P_JEEENS4_5SM1004TMEM4LOAD26SM100_TMEM_LOAD_32dp32b16xENS4_13SM90_TMA_LOADENS11_INS12_ILi1ELi4ELi3EEES15_NSS_INS5_IJS16_S1L_EEENS5_IJS1L_SC_EEEEEEENS4_39AutoVectorizingCopyWithAssumedAlignmentILi128EEENS4_14SM90_TMA_STOREES25_S27_S27_EEEvvEEEEvNT_6ParamsE) ;  /* 0xffffff5002fc7950 */ /* 0x000fea0003c3ffff */
        .weak           $__internal_2_$__cuda_sm10x_tcgen05_guardrail_trap_unallocated_columns_being_dealloced
        .type           $__internal_2_$__cuda_sm10x_tcgen05_guardrail_trap_unallocated_columns_being_dealloced,@function
        .size           $__internal_2_$__cuda_sm10x_tcgen05_guardrail_trap_unallocated_columns_being_dealloced,(.L_x_264 - $__internal_2_$__cuda_sm10x_tcgen05_guardrail_trap_unallocated_columns_being_dealloced)
$__internal_2_$__cuda_sm10x_tcgen05_guardrail_trap_unallocated_columns_being_dealloced:
[----:B------:R-:W-:Y:S05]  /*ac10*/  BPT.TRAP 0x1 ;  /* 0x000000040000795c */ /* 0x000fea0000300000 */
[----:B------:R-:W-:-:S04]  /*ac20*/  HFMA2 R3, -RZ, RZ, 0, 0 ;  /* 0x00000000ff037431 */ /* 0x000fc800000001ff */
[----:B------:R-:W-:Y:S05]  /*ac30*/  RET.REL.NODEC R2 `(_ZN7cutlass13device_kernelINS_4gemm6kernel13GemmUniversalIN4cute5tupleIJiiiiEEENS1_10collective13CollectiveMmaINS1_35MainloopSm100TmaUmmaWarpSpecializedILi26ELi2ELi4ENS5_IJNS4_1CILi2EEENSA_ILi1EEESC_EEEEENS5_IJNSA_ILi128EEESF_NSA_ILi32EEEEEENS_6half_tENS5_IJlSC_lEEESI_SJ_NS4_8TiledMMAINS4_8MMA_AtomIJNS4_26SM100_MMA_F16BF16_2x1SM_SSISI_SI_fLi128ELi128ELNS4_4UMMA5MajorE0ELSO_0ELNSN_7ScaleInE0ELSP_0EEEEEENS4_6LayoutINS5_IJSC_SC_SC_EEENS5_IJNSA_ILi0EEESU_SU_EEEEENS5_IJNS4_10UnderscoreESX_SX_EEEEENS4_18SM100_TMA_2SM_LOADENS4_14ComposedLayoutINS4_7SwizzleILi2ELi4ELi3EEENS4_18smem_ptr_flag_bitsILi16EEENSS_INS5_IJNSA_ILi8EEESG_EEENS5_IJSG_SC_EEEEEEEvNS4_8identityES10_S1A_vS1B_EENS_8epilogue10collective18CollectiveEpilogueINS1D_23Sm100TmaWarpSpecializedILi4ELi2ELi16ELb1ELb0EEEJNS5_IJNSA_ILi64EEESF_SG_EEENS5_IJNSS_IS1I_SC_EENSS_INS5_IJNSA_ILi16EEESB_EEENS5_IJSC_S1I_EEEEEEEESI_SJ_SI_SJ_NS1D_6fusion15FusionCallbacksIS1H_NS1Q_17LinearCombinationISI_fSI_fLNS_15FloatRoundStyleE2EEES1J_S1P_JEEENS4_5SM1004TMEM4LOAD26SM100_TMEM_LOAD_32dp32b16xENS4_13SM90_TMA_LOADENS11_INS12_ILi1ELi4ELi3EEES15_NSS_INS5_IJS16_S1L_EEENS5_IJS1L_SC_EEEEEEENS4_39AutoVectorizingCopyWithAssumedAlignmentILi128EEENS4_14SM90_TMA_STOREES25_S27_S27_EEEvvEEEEvNT_6ParamsE) ;  /* 0xffffff5002f07950 */ /* 0x000fea0003c3ffff */
.L_x_263:
[----:B------:R-:W-:-:S00]  /*ac40*/  BRA `(.L_x_263) ;  /* 0xfffffffc00fc7947 */ /* 0x000fc0000383ffff */
[----:B------:R-:W-:-:S00]  /*ac50*/  NOP ;  /* 0x0000000000007918 */ /* 0x000fc00000000000 */
        /* <DEDUP_REMOVED lines=10> */
.L_x_264:


//--------------------- .nv.global.init           --------------------------
	.section	.nv.global.init,"aw",@progbits
.nv.global.init:
	.type		$str$27,@object
	.size		$str$27,($str$28 - $str$27)
$str$27:
        /*0000*/ 	.byte	0x28, 0x61, 0x64, 0x64, 0x72, 0x65, 0x73, 0x73, 0x20, 0x26, 0x20, 0x6d, 0x61, 0x73, 0x6b, 0x29
        /*0010*/ 	.byte	0x20, 0x3d, 0x3d, 0x20, 0x30, 0x00
	.type		$str$28,@object
	.size		$str$28,($str$26 - $str$28)
$str$28:
        /*0016*/ 	.byte	0x2f, 0x74, 0x6d, 0x70, 0x2f, 0x63, 0x75, 0x74, 0x6c, 0x61, 0x73, 0x73, 0x5f, 0x73, 0x77, 0x65
        /*0026*/ 	.byte	0x65, 0x70, 0x5f, 0x73, 0x72, 0x63, 0x2f, 0x69, 0x6e, 0x63, 0x6c, 0x75, 0x64, 0x65, 0x2f, 0x63
        /*0036*/ 	.byte	0x75, 0x74, 0x65, 0x2f, 0x70, 0x6f, 0x69, 0x6e, 0x74, 0x65, 0x72, 0x5f, 0x66, 0x6c, 0x61, 0x67
        /*0046*/ 	.byte	0x67, 0x65, 0x64, 0x2e, 0x68, 0x70, 0x70, 0x00
	.type		$str$26,@object
	.size		$str$26,($str$25 - $str$26)
$str$26:
        /*004e*/ 	.byte	0x2f, 0x74, 0x6d, 0x70, 0x2f, 0x63, 0x75, 0x74, 0x6c, 0x61, 0x73, 0x73, 0x5f, 0x73, 0x77, 0x65
        /*005e*/ 	.byte	0x65, 0x70, 0x5f, 0x73, 0x72, 0x63, 0x2f, 0x69, 0x6e, 0x63, 0x6c, 0x75, 0x64, 0x65, 0x2f, 0x63
        /*006e*/ 	.byte	0x75, 0x74, 0x65, 0x2f, 0x61, 0x74, 0x6f, 0x6d, 0x2f, 0x63, 0x6f, 0x70, 0x79, 0x5f, 0x74, 0x72
        /*007e*/ 	.byte	0x61, 0x69, 0x74, 0x73, 0x5f, 0x73, 0x6d, 0x31, 0x30, 0x30, 0x2e, 0x68, 0x70, 0x70, 0x00
	.type		$str$25,@object
	.size		$str$25,(__unnamed_1 - $str$25)
$str$25:
        /*008d*/ 	.byte	0x28, 0x28, 0x75, 0x69, 0x6e, 0x74, 0x33, 0x32, 0x5f, 0x74, 0x28, 0x74, 0x68, 0x72, 0x65, 0x61
        /*009d*/ 	.byte	0x64, 0x49, 0x64, 0x78, 0x2e, 0x78, 0x29, 0x20, 0x2f, 0x20, 0x33, 0x32, 0x29, 0x20, 0x25, 0x20
        /*00ad*/ 	.byte	0x34, 0x29, 0x20, 0x3d, 0x3d, 0x20, 0x28, 0x28, 0x28, 0x74, 0x6d, 0x65, 0x6d, 0x5f, 0x61, 0x64
        /*00bd*/ 	.byte	0x64, 0x72, 0x20, 0x3e, 0x3e, 0x20, 0x31, 0x36, 0x29, 0x20, 0x2f, 0x20, 0x33, 0x32, 0x29, 0x20
        /*00cd*/ 	.byte	0x25, 0x20, 0x34, 0x29, 0x00
	.type		__unnamed_1,@object
	.size		__unnamed_1,(__unnamed_2 - __unnamed_1)
__unnamed_1:
        /*00d2*/ 	.byte	0x61, 0x75, 0x74, 0x6f, 0x20, 0x63, 0x75, 0x74, 0x65, 0x3a, 0x3a, 0x61, 0x73, 0x5f, 0x70, 0x6f
        /* <DEDUP_REMOVED lines=24> */
        /*0262*/ 	.byte	0x34, 0x38, 0x3e, 0x3e, 0x3e, 0x3e, 0x5d, 0x00
	.type		__unnamed_2,@object
	.size		__unnamed_2,(.L_2 - __unnamed_2)
__unnamed_2:
        /* <DEDUP_REMOVED lines=40> */
        /*04ea*/ 	.byte	0x3a, 0x3a, 0x43, 0x3c, 0x30, 0x3e, 0x3e, 0x3e, 0x3e, 0x5d, 0x00
.L_2:


//--------------------- .nv.shared._ZN7cutlass13device_kernelINS_4gemm6kernel13GemmUniversalIN4cute5tupleIJiiiiEEENS1_10collective13CollectiveMmaINS1_35MainloopSm100TmaUmmaWarpSpecializedILi26ELi2ELi4ENS5_IJNS4_1CILi2EEENSA_ILi1EEESC_EEEEENS5_IJNSA_ILi128EEESF_NSA_ILi32EEEEEENS_6half_tENS5_IJlSC_lEEESI_SJ_NS4_8TiledMMAINS4_8MMA_AtomIJNS4_26SM100_MMA_F16BF16_2x1SM_SSISI_SI_fLi128ELi128ELNS4_4UMMA5MajorE0ELSO_0ELNSN_7ScaleInE0ELSP_0EEEEEENS4_6LayoutINS5_IJSC_SC_SC_EEENS5_IJNSA_ILi0EEESU_SU_EEEEENS5_IJNS4_10UnderscoreESX_SX_EEEEENS4_18SM100_TMA_2SM_LOADENS4_14ComposedLayoutINS4_7SwizzleILi2ELi4ELi3EEENS4_18smem_ptr_flag_bitsILi16EEENSS_INS5_IJNSA_ILi8EEESG_EEENS5_IJSG_SC_EEEEEEEvNS4_8identityES10_S1A_vS1B_EENS_8epilogue10collective18CollectiveEpilogueINS1D_23Sm100TmaWarpSpecializedILi4ELi2ELi16ELb1ELb0EEEJNS5_IJNSA_ILi64EEESF_SG_EEENS5_IJNSS_IS1I_SC_EENSS_INS5_IJNSA_ILi16EEESB_EEENS5_IJSC_S1I_EEEEEEEESI_SJ_SI_SJ_NS1D_6fusion15FusionCallbacksIS1H_NS1Q_17LinearCombinationISI_fSI_fLNS_15FloatRoundStyleE2EEES1J_S1P_JEEENS4_5SM1004TMEM4LOAD26SM100_TMEM_LOAD_32dp32b16xENS4_13SM90_TMA_LOADENS11_INS12_ILi1ELi4ELi3EEES15_NSS_INS5_IJS16_S1L_EEENS5_IJS1L_SC_EEEEEEENS4_39AutoVectorizingCopyWithAssumedAlignmentILi128EEENS4_14SM90_TMA_STOREES25_S27_S27_EEEvvEEEEvNT_6ParamsE --------------------------
	.section	.nv.shared._ZN7cutlass13device_kernelINS_4gemm6kernel13GemmUniversalIN4cute5tupleIJiiiiEEENS1_10collective13CollectiveMmaINS1_35MainloopSm100TmaUmmaWarpSpecializedILi26ELi2ELi4ENS5_IJNS4_1CILi2EEENSA_ILi1EEESC_EEEEENS5_IJNSA_ILi128EEESF_NSA_ILi32EEEEEENS_6half_tENS5_IJlSC_lEEESI_SJ_NS4_8TiledMMAINS4_8MMA_AtomIJNS4_26SM100_MMA_F16BF16_2x1SM_SSISI_SI_fLi128ELi128ELNS4_4UMMA5MajorE0ELSO_0ELNSN_7ScaleInE0ELSP_0EEEEEENS4_6LayoutINS5_IJSC_SC_SC_EEENS5_IJNSA_ILi0EEESU_SU_EEEEENS5_IJNS4_10UnderscoreESX_SX_EEEEENS4_18SM100_TMA_2SM_LOADENS4_14ComposedLayoutINS4_7SwizzleILi2ELi4ELi3EEENS4_18smem_ptr_flag_bitsILi16EEENSS_INS5_IJNSA_ILi8EEESG_EEENS5_IJSG_SC_EEEEEEEvNS4_8identityES10_S1A_vS1B_EENS_8epilogue10collective18CollectiveEpilogueINS1D_23Sm100TmaWarpSpecializedILi4ELi2ELi16ELb1ELb0EEEJNS5_IJNSA_ILi64EEESF_SG_EEENS5_IJNSS_IS1I_SC_EENSS_INS5_IJNSA_ILi16EEESB_EEENS5_IJSC_S1I_EEEEEEEESI_SJ_SI_SJ_NS1D_6fusion15FusionCallbacksIS1H_NS1Q_17LinearCombinationISI_fSI_fLNS_15FloatRoundStyleE2EEES1J_S1P_JEEENS4_5SM1004TMEM4LOAD26SM100_TMEM_LOAD_32dp32b16xENS4_13SM90_TMA_LOADENS11_INS12_ILi1ELi4ELi3EEES15_NSS_INS5_IJS16_S1L_EEENS5_IJS1L_SC_EEEEEEENS4_39AutoVectorizingCopyWithAssumedAlignmentILi128EEENS4_14SM90_TMA_STOREES25_S27_S27_EEEvvEEEEvNT_6ParamsE,"aw",@nobits
	.sectionflags	@""
	.align	16
	.zero		1024


//--------------------- .nv.shared.reserved.0     --------------------------
	.section	.nv.shared.reserved.0,"aw",@nobits
	.weak		__nv_reservedSMEM_offset_0_alias
	.size		__nv_reservedSMEM_offset_0_alias, 0, 64
	.other		__nv_reservedSMEM_offset_0_alias,@"STO_CUDA_RESERVED_SHARED STV_DEFAULT"
__nv_reservedSMEM_offset_0_alias:
	.zero		0
.nv.shared.reserved.0:
	.zero		64
	.weak		__nv_reservedSMEM_tcgen05_partition
	.type		__nv_reservedSMEM_tcgen05_partition,@object
	.size		__nv_reservedSMEM_tcgen05_partition,(.L_0 - __nv_reservedSMEM_tcgen05_partition)
__nv_reservedSMEM_tcgen05_partition:
	.zero		32
.L_0:


//--------------------- .nv.global                --------------------------
	.section	.nv.global,"aw",@nobits
.nv.global:
	.type		_ZN40_INTERNAL_125d6f48_4_k_cu_11c262ab_155704cute1_E,@object
	.size		_ZN40_INTERNAL_125d6f48_4_k_cu_11c262ab_155704cute1_E,(_ZN40_INTERNAL_125d6f48_4_k_cu_11c262ab_155704cuda3std3__45__cpo6cbeginE - _ZN40_INTERNAL_125d6f48_4_k_cu_11c262ab_155704cute1_E)
_ZN40_INTERNAL_125d6f48_4_k_cu_11c262ab_155704cute1_E:
	.zero		1
	.type		_ZN40_INTERNAL_125d6f48_4_k_cu_11c262ab_155704cuda3std3__45__cpo6cbeginE,@object
	.size		_ZN40_INTERNAL_125d6f48_4_k_cu_11c262ab_155704cuda3std3__45__cpo6cbeginE,(_ZN40_INTERNAL_125d6f48_4_k_cu_11c262ab_155704cuda3std3__48in_placeE - _ZN40_INTERNAL_125d6f48_4_k_cu_11c262ab_155704cuda3std3__45__cpo6cbeginE)
_ZN40_INTERNAL_125d6f48_4_k_cu_11c262ab_155704cuda3std3__45__cpo6cbeginE:
	.zero		1
	.type		_ZN40_INTERNAL_125d6f48_4_k_cu_11c262ab_155704cuda3std3__48in_placeE,@object
	.size		_ZN40_INTERNAL_125d6f48_4_k_cu_11c262ab_155704cuda3std3__48in_placeE,(_ZN40_INTERNAL_125d6f48_4_k_cu_11c262ab_155704cuda3std6ranges3__45__cpo9iter_moveE - _ZN40_INTERNAL_125d6f48_4_k_cu_11c262ab_155704cuda3std3__48in_placeE)
_ZN40_INTERNAL_125d6f48_4_k_cu_11c262ab_155704cuda3std3__48in_placeE:
	.zero		1
	.type		_ZN40_INTERNAL_125d6f48_4_k_cu_11c262ab_155704cuda3std6ranges3__45__cpo9iter_moveE,@object
	.size		_ZN40_INTERNAL_125d6f48_4_k_cu_11c262ab_155704cuda3std6ranges3__45__cpo9iter_moveE,(_ZN40_INTERNAL_125d6f48_4_k_cu_11c262ab_155704cuda3std3__45__cpo5beginE - _ZN40_INTERNAL_125d6f48_4_k_cu_11c262ab_155704cuda3std6ranges3__45__cpo9iter_moveE)
_ZN40_INTERNAL_125d6f48_4_k_cu_11c262ab_155704cuda3std6ranges3__45__cpo9iter_moveE:
	.zero		1
	.type		_ZN40_INTERNAL_125d6f48_4_k_cu_11c262ab_155704cuda3std3__45__cpo5beginE,@object
	.size		_ZN40_INTERNAL_125d6f48_4_k_cu_11c262ab_155704cuda3std3__45__cpo5beginE,(_ZN40_INTERNAL_125d6f48_4_k_cu_11c262ab_155704cuda3std3__442_GLOBAL__N__125d6f48_4_k_cu_11c262ab_155706ignoreE - _ZN40_INTERNAL_125d6f48_4_k_cu_11c262ab_155704cuda3std3__45__cpo5beginE)
_ZN40_INTERNAL_125d6f48_4_k_cu_11c262ab_155704cuda3std3__45__cpo5beginE:
	.zero		1
	.type		_ZN40_INTERNAL_125d6f48_4_k_cu_11c262ab_155704cuda3std3__442_GLOBAL__N__125d6f48_4_k_cu_11c262ab_155706ignoreE,@object
	.size		_ZN40_INTERNAL_125d6f48_4_k_cu_11c262ab_155704cuda3std3__442_GLOBAL__N__125d6f48_4_k_cu_11c262ab_155706ignoreE,(_ZN40_INTERNAL_125d6f48_4_k_cu_11c262ab_155704cute7productE - _ZN40_INTERNAL_125d6f48_4_k_cu_11c262ab_155704cuda3std3__442_GLOBAL__N__125d6f48_4_k_cu_11c262ab_155706ignoreE)
_ZN40_INTERNAL_125d6f48_4_k_cu_11c262ab_155704cuda3std3__442_GLOBAL__N__125d6f48_4_k_cu_11c262ab_155706ignoreE:
	.zero		1
	.type		_ZN40_INTERNAL_125d6f48_4_k_cu_11c262ab_155704cute7productE,@object
	.size		_ZN40_INTERNAL_125d6f48_4_k_cu_11c262ab_155704cute7productE,(_ZN40_INTERNAL_125d6f48_4_k_cu_11c262ab_155704cuda3std3__45__cpo3endE - _ZN40_INTERNAL_125d6f48_4_k_cu_11c262ab_155704cute7productE)
_ZN40_INTERNAL_125d6f48_4_k_cu_11c262ab_155704cute7productE:
	.zero		1
	.type		_ZN40_INTERNAL_125d6f48_4_k_cu_11c262ab_155704cuda3std3__45__cpo3endE,@object
	.size		_ZN40_INTERNAL_125d6f48_4_k_cu_11c262ab_155704cuda3std3__45__cpo3endE,(_ZN40_INTERNAL_125d6f48_4_k_cu_11c262ab_155704cuda3std3__419piecewise_constructE - _ZN40_INTERNAL_125d6f48_4_k_cu_11c262ab_155704cuda3std3__45__cpo3endE)
_ZN40_INTERNAL_125d6f48_4_k_cu_11c262ab_155704cuda3std3__45__cpo3endE:
	.zero		1
	.type		_ZN40_INTERNAL_125d6f48_4_k_cu_11c262ab_155704cuda3std3__419piecewise_constructE,@object
	.size		_ZN40_INTERNAL_125d6f48_4_k_cu_11c262ab_155704cuda3std3__419piecewise_constructE,(_ZN40_INTERNAL_125d6f48_4_k_cu_11c262ab_155704cuda3std3__45__cpo4cendE - _ZN40_INTERNAL_125d6f48_4_k_cu_11c262ab_155704cuda3std3__419piecewise_constructE)
_ZN40_INTERNAL_125d6f48_4_k_cu_11c262ab_155704cuda3std3__419piecewise_constructE:
	.zero		1
	.type		_ZN40_INTERNAL_125d6f48_4_k_cu_11c262ab_155704cuda3std3__45__cpo4cendE,@object
	.size		_ZN40_INTERNAL_125d6f48_4_k_cu_11c262ab_155704cuda3std3__45__cpo4cendE,(_ZN40_INTERNAL_125d6f48_4_k_cu_11c262ab_155704cuda3std6ranges3__45__cpo4swapE - _ZN40_INTERNAL_125d6f48_4_k_cu_11c262ab_155704cuda3std3__45__cpo4cendE)
_ZN40_INTERNAL_125d6f48_4_k_cu_11c262ab_155704cuda3std3__45__cpo4cendE:
	.zero		1
	.type		_ZN40_INTERNAL_125d6f48_4_k_cu_11c262ab_155704cuda3std6ranges3__45__cpo4swapE,@object
	.size		_ZN40_INTERNAL_125d6f48_4_k_cu_11c262ab_155704cuda3std6ranges3__45__cpo4swapE,(.L_10 - _ZN40_INTERNAL_125d6f48_4_k_cu_11c262ab_155704cuda3std6ranges3__45__cpo4swapE)
_ZN40_INTERNAL_125d6f48_4_k_cu_11c262ab_155704cuda3std6ranges3__45__cpo4swapE:
	.zero		1
.L_10:


//--------------------- .nv.constant0._ZN7cutlass13device_kernelINS_4gemm6kernel13GemmUniversalIN4cute5tupleIJiiiiEEENS1_10collective13CollectiveMmaINS1_35MainloopSm100TmaUmmaWarpSpecializedILi26ELi2ELi4ENS5_IJNS4_1CILi2EEENSA_ILi1EEESC_EEEEENS5_IJNSA_ILi128EEESF_NSA_ILi32EEEEEENS_6half_tENS5_IJlSC_lEEESI_SJ_NS4_8TiledMMAINS4_8MMA_AtomIJNS4_26SM100_MMA_F16BF16_2x1SM_SSISI_SI_fLi128ELi128ELNS4_4UMMA5MajorE0ELSO_0ELNSN_7ScaleInE0ELSP_0EEEEEENS4_6LayoutINS5_IJSC_SC_SC_EEENS5_IJNSA_ILi0EEESU_SU_EEEEENS5_IJNS4_10UnderscoreESX_SX_EEEEENS4_18SM100_TMA_2SM_LOADENS4_14ComposedLayoutINS4_7SwizzleILi2ELi4ELi3EEENS4_18smem_ptr_flag_bitsILi16EEENSS_INS5_IJNSA_ILi8EEESG_EEENS5_IJSG_SC_EEEEEEEvNS4_8identityES10_S1A_vS1B_EENS_8epilogue10collective18CollectiveEpilogueINS1D_23Sm100TmaWarpSpecializedILi4ELi2ELi16ELb1ELb0EEEJNS5_IJNSA_ILi64EEESF_SG_EEENS5_IJNSS_IS1I_SC_EENSS_INS5_IJNSA_ILi16EEESB_EEENS5_IJSC_S1I_EEEEEEEESI_SJ_SI_SJ_NS1D_6fusion15FusionCallbacksIS1H_NS1Q_17LinearCombinationISI_fSI_fLNS_15FloatRoundStyleE2EEES1J_S1P_JEEENS4_5SM1004TMEM4LOAD26SM100_TMEM_LOAD_32dp32b16xENS4_13SM90_TMA_LOADENS11_INS12_ILi1ELi4ELi3EEES15_NSS_INS5_IJS16_S1L_EEENS5_IJS1L_SC_EEEEEEENS4_39AutoVectorizingCopyWithAssumedAlignmentILi128EEENS4_14SM90_TMA_STOREES25_S27_S27_EEEvvEEEEvNT_6ParamsE --------------------------
	.section	.nv.constant0._ZN7cutlass13device_kernelINS_4gemm6kernel13GemmUniversalIN4cute5tupleIJiiiiEEENS1_10collective13CollectiveMmaINS1_35MainloopSm100TmaUmmaWarpSpecializedILi26ELi2ELi4ENS5_IJNS4_1CILi2EEENSA_ILi1EEESC_EEEEENS5_IJNSA_ILi128EEESF_NSA_ILi32EEEEEENS_6half_tENS5_IJlSC_lEEESI_SJ_NS4_8TiledMMAINS4_8MMA_AtomIJNS4_26SM100_MMA_F16BF16_2x1SM_SSISI_SI_fLi128ELi128ELNS4_4UMMA5MajorE0ELSO_0ELNSN_7ScaleInE0ELSP_0EEEEEENS4_6LayoutINS5_IJSC_SC_SC_EEENS5_IJNSA_ILi0EEESU_SU_EEEEENS5_IJNS4_10UnderscoreESX_SX_EEEEENS4_18SM100_TMA_2SM_LOADENS4_14ComposedLayoutINS4_7SwizzleILi2ELi4ELi3EEENS4_18smem_ptr_flag_bitsILi16EEENSS_INS5_IJNSA_ILi8EEESG_EEENS5_IJSG_SC_EEEEEEEvNS4_8identityES10_S1A_vS1B_EENS_8epilogue10collective18CollectiveEpilogueINS1D_23Sm100TmaWarpSpecializedILi4ELi2ELi16ELb1ELb0EEEJNS5_IJNSA_ILi64EEESF_SG_EEENS5_IJNSS_IS1I_SC_EENSS_INS5_IJNSA_ILi16EEESB_EEENS5_IJSC_S1I_EEEEEEEESI_SJ_SI_SJ_NS1D_6fusion15FusionCallbacksIS1H_NS1Q_17LinearCombinationISI_fSI_fLNS_15FloatRoundStyleE2EEES1J_S1P_JEEENS4_5SM1004TMEM4LOAD26SM100_TMEM_LOAD_32dp32b16xENS4_13SM90_TMA_LOADENS11_INS12_ILi1ELi4ELi3EEES15_NSS_INS5_IJS16_S1L_EEENS5_IJS1L_SC_EEEEEEENS4_39AutoVectorizingCopyWithAssumedAlignmentILi128EEENS4_14SM90_TMA_STOREES25_S27_S27_EEEvvEEEEvNT_6ParamsE,"a",@progbits
	.sectionflags	@""
	.align	4
.nv.constant0._ZN7cutlass13device_kernelINS_4gemm6kernel13GemmUniversalIN4cute5tupleIJiiiiEEENS1_10collective13CollectiveMmaINS1_35MainloopSm100TmaUmmaWarpSpecializedILi26ELi2ELi4ENS5_IJNS4_1CILi2EEENSA_ILi1EEESC_EEEEENS5_IJNSA_ILi128EEESF_NSA_ILi32EEEEEENS_6half_tENS5_IJlSC_lEEESI_SJ_NS4_8TiledMMAINS4_8MMA_AtomIJNS4_26SM100_MMA_F16BF16_2x1SM_SSISI_SI_fLi128ELi128ELNS4_4UMMA5MajorE0ELSO_0ELNSN_7ScaleInE0ELSP_0EEEEEENS4_6LayoutINS5_IJSC_SC_SC_EEENS5_IJNSA_ILi0EEESU_SU_EEEEENS5_IJNS4_10UnderscoreESX_SX_EEEEENS4_18SM100_TMA_2SM_LOADENS4_14ComposedLayoutINS4_7SwizzleILi2ELi4ELi3EEENS4_18smem_ptr_flag_bitsILi16EEENSS_INS5_IJNSA_ILi8EEESG_EEENS5_IJSG_SC_EEEEEEEvNS4_8identityES10_S1A_vS1B_EENS_8epilogue10collective18CollectiveEpilogueINS1D_23Sm100TmaWarpSpecializedILi4ELi2ELi16ELb1ELb0EEEJNS5_IJNSA_ILi64EEESF_SG_EEENS5_IJNSS_IS1I_SC_EENSS_INS5_IJNSA_ILi16EEESB_EEENS5_IJSC_S1I_EEEEEEEESI_SJ_SI_SJ_NS1D_6fusion15FusionCallbacksIS1H_NS1Q_17LinearCombinationISI_fSI_fLNS_15FloatRoundStyleE2EEES1J_S1P_JEEENS4_5SM1004TMEM4LOAD26SM100_TMEM_LOAD_32dp32b16xENS4_13SM90_TMA_LOADENS11_INS12_ILi1ELi4ELi3EEES15_NSS_INS5_IJS16_S1L_EEENS5_IJS1L_SC_EEEEEEENS4_39AutoVectorizingCopyWithAssumedAlignmentILi128EEENS4_14SM90_TMA_STOREES25_S27_S27_EEEvvEEEEvNT_6ParamsE:
	.zero		2944


//--------------------- SYMBOLS --------------------------

	.type		.nv.reservedSmem.offset0,@object
	.size		.nv.reservedSmem.offset0,0x4
	.type		.nv.reservedSmem.cap,@object
	.size		.nv.reservedSmem.cap,0x4
	.type		__assertfail,@function
